//
// Generated by NVIDIA NVVM Compiler
//
// Compiler Build ID: CL-36424714
// Cuda compilation tools, release 13.0, V13.0.88
// Based on NVVM 20.0.0
//

.version 9.0
.target sm_100
.address_size 64

	// .globl	_Z9wav_sigmaPdS_d
// _ZZ27reduceMaxIdxOptimizedSharedPdiS_PiE9sharedMax has been demoted
// _ZZ27reduceMaxIdxOptimizedSharedPdiS_PiE12sharedMaxIdx has been demoted
// _ZZ27reduceMinIdxOptimizedSharedPdiS_PiE9sharedMin has been demoted
// _ZZ27reduceMinIdxOptimizedSharedPdiS_PiE12sharedMinIdx has been demoted
.global .align 1 .b8 _ZN34_INTERNAL_bb731c38_4_k_cu_999012464cuda3std3__45__cpo5beginE[1];
.global .align 1 .b8 _ZN34_INTERNAL_bb731c38_4_k_cu_999012464cuda3std3__45__cpo3endE[1];
.global .align 1 .b8 _ZN34_INTERNAL_bb731c38_4_k_cu_999012464cuda3std3__45__cpo6cbeginE[1];
.global .align 1 .b8 _ZN34_INTERNAL_bb731c38_4_k_cu_999012464cuda3std3__45__cpo4cendE[1];
.global .align 1 .b8 _ZN34_INTERNAL_bb731c38_4_k_cu_999012464cuda3std3__45__cpo6rbeginE[1];
.global .align 1 .b8 _ZN34_INTERNAL_bb731c38_4_k_cu_999012464cuda3std3__45__cpo4rendE[1];
.global .align 1 .b8 _ZN34_INTERNAL_bb731c38_4_k_cu_999012464cuda3std3__45__cpo7crbeginE[1];
.global .align 1 .b8 _ZN34_INTERNAL_bb731c38_4_k_cu_999012464cuda3std3__45__cpo5crendE[1];
.global .align 1 .b8 _ZN34_INTERNAL_bb731c38_4_k_cu_999012464cuda3std3__436_GLOBAL__N__bb731c38_4_k_cu_999012466ignoreE[1];
.global .align 1 .b8 _ZN34_INTERNAL_bb731c38_4_k_cu_999012464cuda3std3__419piecewise_constructE[1];
.global .align 1 .b8 _ZN34_INTERNAL_bb731c38_4_k_cu_999012464cuda3std3__48in_placeE[1];
.global .align 1 .b8 _ZN34_INTERNAL_bb731c38_4_k_cu_999012464cuda3std3__420unreachable_sentinelE[1];
.global .align 1 .b8 _ZN34_INTERNAL_bb731c38_4_k_cu_999012464cuda3std3__47nulloptE[1];
.global .align 1 .b8 _ZN34_INTERNAL_bb731c38_4_k_cu_999012464cuda3std3__48unexpectE[1];
.global .align 1 .b8 _ZN34_INTERNAL_bb731c38_4_k_cu_999012464cuda3std6ranges3__45__cpo4swapE[1];
.global .align 1 .b8 _ZN34_INTERNAL_bb731c38_4_k_cu_999012464cuda3std6ranges3__45__cpo9iter_moveE[1];
.global .align 1 .b8 _ZN34_INTERNAL_bb731c38_4_k_cu_999012464cuda3std6ranges3__45__cpo5beginE[1];
.global .align 1 .b8 _ZN34_INTERNAL_bb731c38_4_k_cu_999012464cuda3std6ranges3__45__cpo3endE[1];
.global .align 1 .b8 _ZN34_INTERNAL_bb731c38_4_k_cu_999012464cuda3std6ranges3__45__cpo6cbeginE[1];
.global .align 1 .b8 _ZN34_INTERNAL_bb731c38_4_k_cu_999012464cuda3std6ranges3__45__cpo4cendE[1];
.global .align 1 .b8 _ZN34_INTERNAL_bb731c38_4_k_cu_999012464cuda3std6ranges3__45__cpo7advanceE[1];
.global .align 1 .b8 _ZN34_INTERNAL_bb731c38_4_k_cu_999012464cuda3std6ranges3__45__cpo9iter_swapE[1];
.global .align 1 .b8 _ZN34_INTERNAL_bb731c38_4_k_cu_999012464cuda3std6ranges3__45__cpo4nextE[1];
.global .align 1 .b8 _ZN34_INTERNAL_bb731c38_4_k_cu_999012464cuda3std6ranges3__45__cpo4prevE[1];
.global .align 1 .b8 _ZN34_INTERNAL_bb731c38_4_k_cu_999012464cuda3std6ranges3__45__cpo4dataE[1];
.global .align 1 .b8 _ZN34_INTERNAL_bb731c38_4_k_cu_999012464cuda3std6ranges3__45__cpo5cdataE[1];
.global .align 1 .b8 _ZN34_INTERNAL_bb731c38_4_k_cu_999012464cuda3std6ranges3__45__cpo4sizeE[1];
.global .align 1 .b8 _ZN34_INTERNAL_bb731c38_4_k_cu_999012464cuda3std6ranges3__45__cpo5ssizeE[1];
.global .align 1 .b8 _ZN34_INTERNAL_bb731c38_4_k_cu_999012464cuda3std6ranges3__45__cpo8distanceE[1];
.global .align 1 .b8 _ZN34_INTERNAL_bb731c38_4_k_cu_999012466thrust24THRUST_300001_SM_1000_NS8cuda_cub3parE[1];
.global .align 1 .b8 _ZN34_INTERNAL_bb731c38_4_k_cu_999012466thrust24THRUST_300001_SM_1000_NS8cuda_cub10par_nosyncE[1];
.global .align 1 .b8 _ZN34_INTERNAL_bb731c38_4_k_cu_999012466thrust24THRUST_300001_SM_1000_NS6system6detail10sequential3seqE[1];
.global .align 1 .b8 _ZN34_INTERNAL_bb731c38_4_k_cu_999012466thrust24THRUST_300001_SM_1000_NS6system3cpp3parE[1];
.global .align 1 .b8 _ZN34_INTERNAL_bb731c38_4_k_cu_999012466thrust24THRUST_300001_SM_1000_NS12placeholders2_1E[1];
.global .align 1 .b8 _ZN34_INTERNAL_bb731c38_4_k_cu_999012466thrust24THRUST_300001_SM_1000_NS12placeholders2_2E[1];
.global .align 1 .b8 _ZN34_INTERNAL_bb731c38_4_k_cu_999012466thrust24THRUST_300001_SM_1000_NS12placeholders2_3E[1];
.global .align 1 .b8 _ZN34_INTERNAL_bb731c38_4_k_cu_999012466thrust24THRUST_300001_SM_1000_NS12placeholders2_4E[1];
.global .align 1 .b8 _ZN34_INTERNAL_bb731c38_4_k_cu_999012466thrust24THRUST_300001_SM_1000_NS12placeholders2_5E[1];
.global .align 1 .b8 _ZN34_INTERNAL_bb731c38_4_k_cu_999012466thrust24THRUST_300001_SM_1000_NS12placeholders2_6E[1];
.global .align 1 .b8 _ZN34_INTERNAL_bb731c38_4_k_cu_999012466thrust24THRUST_300001_SM_1000_NS12placeholders2_7E[1];
.global .align 1 .b8 _ZN34_INTERNAL_bb731c38_4_k_cu_999012466thrust24THRUST_300001_SM_1000_NS12placeholders2_8E[1];
.global .align 1 .b8 _ZN34_INTERNAL_bb731c38_4_k_cu_999012466thrust24THRUST_300001_SM_1000_NS12placeholders2_9E[1];
.global .align 1 .b8 _ZN34_INTERNAL_bb731c38_4_k_cu_999012466thrust24THRUST_300001_SM_1000_NS12placeholders3_10E[1];
.global .align 1 .b8 _ZN34_INTERNAL_bb731c38_4_k_cu_999012466thrust24THRUST_300001_SM_1000_NS3seqE[1];
.global .align 1 .b8 _ZN34_INTERNAL_bb731c38_4_k_cu_999012466thrust24THRUST_300001_SM_1000_NS6deviceE[1];

.visible .entry _Z9wav_sigmaPdS_d(
	.param .u64 .ptr .align 1 _Z9wav_sigmaPdS_d_param_0,
	.param .u64 .ptr .align 1 _Z9wav_sigmaPdS_d_param_1,
	.param .f64 _Z9wav_sigmaPdS_d_param_2
)
{
	.reg .b32 	%r<5>;
	.reg .b64 	%rd<8>;
	.reg .b64 	%fd<12>;

	ld.param.u64 	%rd1, [_Z9wav_sigmaPdS_d_param_0];
	ld.param.u64 	%rd2, [_Z9wav_sigmaPdS_d_param_1];
	ld.param.f64 	%fd1, [_Z9wav_sigmaPdS_d_param_2];
	cvta.to.global.u64 	%rd3, %rd2;
	cvta.to.global.u64 	%rd4, %rd1;
	mov.u32 	%r1, %ctaid.x;
	mov.u32 	%r2, %ntid.x;
	mov.u32 	%r3, %tid.x;
	mad.lo.s32 	%r4, %r1, %r2, %r3;
	mul.wide.s32 	%rd5, %r4, 8;
	add.s64 	%rd6, %rd4, %rd5;
	ld.global.f64 	%fd2, [%rd6];
	div.rn.f64 	%fd3, %fd1, 0d41B1DE784A000000;
	neg.f64 	%fd4, %fd2;
	add.f64 	%fd5, %fd3, 0d3FF0000000000000;
	mov.f64 	%fd6, 0d3FF0000000000000;
	sub.f64 	%fd7, %fd6, %fd3;
	div.rn.f64 	%fd8, %fd5, %fd7;
	sqrt.rn.f64 	%fd9, %fd8;
	sub.f64 	%fd10, %fd6, %fd9;
	mul.f64 	%fd11, %fd10, %fd4;
	add.s64 	%rd7, %rd3, %rd5;
	st.global.f64 	[%rd7], %fd11;
	ret;

}
	// .globl	_Z9conv_instPdS_S_S_iid
.visible .entry _Z9conv_instPdS_S_S_iid(
	.param .u64 .ptr .align 1 _Z9conv_instPdS_S_S_iid_param_0,
	.param .u64 .ptr .align 1 _Z9conv_instPdS_S_S_iid_param_1,
	.param .u64 .ptr .align 1 _Z9conv_instPdS_S_S_iid_param_2,
	.param .u64 .ptr .align 1 _Z9conv_instPdS_S_S_iid_param_3,
	.param .u32 _Z9conv_instPdS_S_S_iid_param_4,
	.param .u32 _Z9conv_instPdS_S_S_iid_param_5,
	.param .f64 _Z9conv_instPdS_S_S_iid_param_6
)
{
	.reg .pred 	%p<16>;
	.reg .b32 	%r<81>;
	.reg .b32 	%f<7>;
	.reg .b64 	%rd<14>;
	.reg .b64 	%fd<119>;

	ld.param.u64 	%rd7, [_Z9conv_instPdS_S_S_iid_param_1];
	ld.param.u64 	%rd5, [_Z9conv_instPdS_S_S_iid_param_2];
	ld.param.u64 	%rd6, [_Z9conv_instPdS_S_S_iid_param_3];
	ld.param.u32 	%r24, [_Z9conv_instPdS_S_S_iid_param_4];
	ld.param.u32 	%r25, [_Z9conv_instPdS_S_S_iid_param_5];
	ld.param.f64 	%fd23, [_Z9conv_instPdS_S_S_iid_param_6];
	cvta.to.global.u64 	%rd1, %rd7;
	mov.u32 	%r27, %ctaid.x;
	mov.u32 	%r28, %ntid.x;
	mov.u32 	%r29, %tid.x;
	mad.lo.s32 	%r1, %r27, %r28, %r29;
	setp.le.s32 	%p1, %r1, %r24;
	add.s32 	%r30, %r24, %r1;
	add.s32 	%r31, %r25, -1;
	setp.ge.s32 	%p2, %r30, %r31;
	or.pred  	%p3, %p1, %p2;
	@%p3 bra 	$L__BB1_14;
	sub.s32 	%r77, %r1, %r24;
	add.s32 	%r32, %r30, -1;
	setp.ge.s32 	%p4, %r77, %r32;
	@%p4 bra 	$L__BB1_14;
	cvta.to.global.u64 	%rd8, %rd5;
	mul.wide.s32 	%rd9, %r1, 8;
	add.s64 	%rd2, %rd8, %rd9;
	cvta.to.global.u64 	%rd10, %rd6;
	add.s64 	%rd3, %rd10, %rd9;
	mul.wide.s32 	%rd11, %r77, 8;
	add.s64 	%rd12, %rd1, %rd11;
	ld.global.f64 	%fd24, [%rd12];
	mov.f64 	%fd25, 0d3FF0000000000000;
	sub.f64 	%fd26, %fd25, %fd24;
	mul.f64 	%fd27, %fd23, %fd26;
	ld.global.f64 	%fd28, [%rd2];
	mul.f64 	%fd29, %fd28, 0d40040D931FF62705;
	div.rn.f64 	%fd1, %fd27, %fd29;
	mul.lo.s32 	%r33, %r24, %r24;
	neg.s32 	%r34, %r33;
	cvt.rn.f64.s32 	%fd30, %r34;
	mul.f64 	%fd31, %fd30, 0d3F747AE147AE147B;
	mul.f64 	%fd32, %fd31, 0d3F747AE147AE147B;
	add.f64 	%fd33, %fd28, %fd28;
	mul.f64 	%fd34, %fd28, %fd33;
	div.rn.f64 	%fd2, %fd32, %fd34;
	fma.rn.f64 	%fd35, %fd2, 0d3FF71547652B82FE, 0d4338000000000000;
	{
	.reg .b32 %temp; 
	mov.b64 	{%r4, %temp}, %fd35;
	}
	mov.f64 	%fd36, 0dC338000000000000;
	add.rn.f64 	%fd37, %fd35, %fd36;
	fma.rn.f64 	%fd38, %fd37, 0dBFE62E42FEFA39EF, %fd2;
	fma.rn.f64 	%fd39, %fd37, 0dBC7ABC9E3B39803F, %fd38;
	fma.rn.f64 	%fd40, %fd39, 0d3E5ADE1569CE2BDF, 0d3E928AF3FCA213EA;
	fma.rn.f64 	%fd41, %fd40, %fd39, 0d3EC71DEE62401315;
	fma.rn.f64 	%fd42, %fd41, %fd39, 0d3EFA01997C89EB71;
	fma.rn.f64 	%fd43, %fd42, %fd39, 0d3F2A01A014761F65;
	fma.rn.f64 	%fd44, %fd43, %fd39, 0d3F56C16C1852B7AF;
	fma.rn.f64 	%fd45, %fd44, %fd39, 0d3F81111111122322;
	fma.rn.f64 	%fd46, %fd45, %fd39, 0d3FA55555555502A1;
	fma.rn.f64 	%fd47, %fd46, %fd39, 0d3FC5555555555511;
	fma.rn.f64 	%fd48, %fd47, %fd39, 0d3FE000000000000B;
	fma.rn.f64 	%fd49, %fd48, %fd39, 0d3FF0000000000000;
	fma.rn.f64 	%fd50, %fd49, %fd39, 0d3FF0000000000000;
	{
	.reg .b32 %temp; 
	mov.b64 	{%r5, %temp}, %fd50;
	}
	{
	.reg .b32 %temp; 
	mov.b64 	{%temp, %r6}, %fd50;
	}
	shl.b32 	%r35, %r4, 20;
	add.s32 	%r36, %r35, %r6;
	mov.b64 	%fd115, {%r5, %r36};
	{
	.reg .b32 %temp; 
	mov.b64 	{%temp, %r37}, %fd2;
	}
	mov.b32 	%f4, %r37;
	abs.f32 	%f1, %f4;
	setp.lt.f32 	%p5, %f1, 0f4086232B;
	@%p5 bra 	$L__BB1_5;
	setp.lt.f64 	%p6, %fd2, 0d0000000000000000;
	add.f64 	%fd51, %fd2, 0d7FF0000000000000;
	selp.f64 	%fd115, 0d0000000000000000, %fd51, %p6;
	setp.geu.f32 	%p7, %f1, 0f40874800;
	@%p7 bra 	$L__BB1_5;
	shr.u32 	%r38, %r4, 31;
	add.s32 	%r39, %r4, %r38;
	shr.s32 	%r40, %r39, 1;
	shl.b32 	%r41, %r40, 20;
	add.s32 	%r42, %r6, %r41;
	mov.b64 	%fd52, {%r5, %r42};
	sub.s32 	%r43, %r4, %r40;
	shl.b32 	%r44, %r43, 20;
	add.s32 	%r45, %r44, 1072693248;
	mov.b32 	%r46, 0;
	mov.b64 	%fd53, {%r46, %r45};
	mul.f64 	%fd115, %fd53, %fd52;
$L__BB1_5:
	ld.global.f64 	%fd54, [%rd3];
	fma.rn.f64 	%fd116, %fd1, %fd115, %fd54;
	st.global.f64 	[%rd3], %fd116;
	and.b32  	%r47, %r24, 2147483647;
	setp.eq.s32 	%p8, %r47, 1;
	@%p8 bra 	$L__BB1_14;
	shl.b32 	%r48, %r24, 1;
	neg.s32 	%r80, %r48;
	sub.s32 	%r79, 1, %r24;
	add.s32 	%r78, %r24, -1;
$L__BB1_7:
	add.s32 	%r49, %r77, 1;
	mul.wide.s32 	%rd13, %r49, 8;
	add.s64 	%rd4, %rd1, %rd13;
	ld.global.f64 	%fd55, [%rd4];
	mov.f64 	%fd56, 0d3FF0000000000000;
	sub.f64 	%fd57, %fd56, %fd55;
	mul.f64 	%fd58, %fd23, %fd57;
	ld.global.f64 	%fd59, [%rd2];
	mul.f64 	%fd60, %fd59, 0d40040D931FF62705;
	div.rn.f64 	%fd9, %fd58, %fd60;
	mul.lo.s32 	%r50, %r78, %r79;
	cvt.rn.f64.s32 	%fd61, %r50;
	mul.f64 	%fd62, %fd61, 0d3F747AE147AE147B;
	mul.f64 	%fd63, %fd62, 0d3F747AE147AE147B;
	add.f64 	%fd64, %fd59, %fd59;
	mul.f64 	%fd65, %fd59, %fd64;
	div.rn.f64 	%fd10, %fd63, %fd65;
	fma.rn.f64 	%fd66, %fd10, 0d3FF71547652B82FE, 0d4338000000000000;
	{
	.reg .b32 %temp; 
	mov.b64 	{%r14, %temp}, %fd66;
	}
	mov.f64 	%fd67, 0dC338000000000000;
	add.rn.f64 	%fd68, %fd66, %fd67;
	fma.rn.f64 	%fd69, %fd68, 0dBFE62E42FEFA39EF, %fd10;
	fma.rn.f64 	%fd70, %fd68, 0dBC7ABC9E3B39803F, %fd69;
	fma.rn.f64 	%fd71, %fd70, 0d3E5ADE1569CE2BDF, 0d3E928AF3FCA213EA;
	fma.rn.f64 	%fd72, %fd71, %fd70, 0d3EC71DEE62401315;
	fma.rn.f64 	%fd73, %fd72, %fd70, 0d3EFA01997C89EB71;
	fma.rn.f64 	%fd74, %fd73, %fd70, 0d3F2A01A014761F65;
	fma.rn.f64 	%fd75, %fd74, %fd70, 0d3F56C16C1852B7AF;
	fma.rn.f64 	%fd76, %fd75, %fd70, 0d3F81111111122322;
	fma.rn.f64 	%fd77, %fd76, %fd70, 0d3FA55555555502A1;
	fma.rn.f64 	%fd78, %fd77, %fd70, 0d3FC5555555555511;
	fma.rn.f64 	%fd79, %fd78, %fd70, 0d3FE000000000000B;
	fma.rn.f64 	%fd80, %fd79, %fd70, 0d3FF0000000000000;
	fma.rn.f64 	%fd81, %fd80, %fd70, 0d3FF0000000000000;
	{
	.reg .b32 %temp; 
	mov.b64 	{%r15, %temp}, %fd81;
	}
	{
	.reg .b32 %temp; 
	mov.b64 	{%temp, %r16}, %fd81;
	}
	shl.b32 	%r51, %r14, 20;
	add.s32 	%r52, %r51, %r16;
	mov.b64 	%fd117, {%r15, %r52};
	{
	.reg .b32 %temp; 
	mov.b64 	{%temp, %r53}, %fd10;
	}
	mov.b32 	%f5, %r53;
	abs.f32 	%f2, %f5;
	setp.lt.f32 	%p9, %f2, 0f4086232B;
	@%p9 bra 	$L__BB1_10;
	setp.lt.f64 	%p10, %fd10, 0d0000000000000000;
	add.f64 	%fd82, %fd10, 0d7FF0000000000000;
	selp.f64 	%fd117, 0d0000000000000000, %fd82, %p10;
	setp.geu.f32 	%p11, %f2, 0f40874800;
	@%p11 bra 	$L__BB1_10;
	shr.u32 	%r54, %r14, 31;
	add.s32 	%r55, %r14, %r54;
	shr.s32 	%r56, %r55, 1;
	shl.b32 	%r57, %r56, 20;
	add.s32 	%r58, %r16, %r57;
	mov.b64 	%fd83, {%r15, %r58};
	sub.s32 	%r59, %r14, %r56;
	shl.b32 	%r60, %r59, 20;
	add.s32 	%r61, %r60, 1072693248;
	mov.b32 	%r62, 0;
	mov.b64 	%fd84, {%r62, %r61};
	mul.f64 	%fd117, %fd84, %fd83;
$L__BB1_10:
	fma.rn.f64 	%fd15, %fd9, %fd117, %fd116;
	st.global.f64 	[%rd3], %fd15;
	ld.global.f64 	%fd85, [%rd4+8];
	mov.f64 	%fd86, 0d3FF0000000000000;
	sub.f64 	%fd87, %fd86, %fd85;
	mul.f64 	%fd88, %fd23, %fd87;
	ld.global.f64 	%fd89, [%rd2];
	mul.f64 	%fd90, %fd89, 0d40040D931FF62705;
	div.rn.f64 	%fd16, %fd88, %fd90;
	add.s32 	%r63, %r78, -1;
	mad.lo.s32 	%r64, %r63, %r79, %r63;
	cvt.rn.f64.s32 	%fd91, %r64;
	mul.f64 	%fd92, %fd91, 0d3F747AE147AE147B;
	mul.f64 	%fd93, %fd92, 0d3F747AE147AE147B;
	add.f64 	%fd94, %fd89, %fd89;
	mul.f64 	%fd95, %fd89, %fd94;
	div.rn.f64 	%fd17, %fd93, %fd95;
	fma.rn.f64 	%fd96, %fd17, 0d3FF71547652B82FE, 0d4338000000000000;
	{
	.reg .b32 %temp; 
	mov.b64 	{%r17, %temp}, %fd96;
	}
	mov.f64 	%fd97, 0dC338000000000000;
	add.rn.f64 	%fd98, %fd96, %fd97;
	fma.rn.f64 	%fd99, %fd98, 0dBFE62E42FEFA39EF, %fd17;
	fma.rn.f64 	%fd100, %fd98, 0dBC7ABC9E3B39803F, %fd99;
	fma.rn.f64 	%fd101, %fd100, 0d3E5ADE1569CE2BDF, 0d3E928AF3FCA213EA;
	fma.rn.f64 	%fd102, %fd101, %fd100, 0d3EC71DEE62401315;
	fma.rn.f64 	%fd103, %fd102, %fd100, 0d3EFA01997C89EB71;
	fma.rn.f64 	%fd104, %fd103, %fd100, 0d3F2A01A014761F65;
	fma.rn.f64 	%fd105, %fd104, %fd100, 0d3F56C16C1852B7AF;
	fma.rn.f64 	%fd106, %fd105, %fd100, 0d3F81111111122322;
	fma.rn.f64 	%fd107, %fd106, %fd100, 0d3FA55555555502A1;
	fma.rn.f64 	%fd108, %fd107, %fd100, 0d3FC5555555555511;
	fma.rn.f64 	%fd109, %fd108, %fd100, 0d3FE000000000000B;
	fma.rn.f64 	%fd110, %fd109, %fd100, 0d3FF0000000000000;
	fma.rn.f64 	%fd111, %fd110, %fd100, 0d3FF0000000000000;
	{
	.reg .b32 %temp; 
	mov.b64 	{%r18, %temp}, %fd111;
	}
	{
	.reg .b32 %temp; 
	mov.b64 	{%temp, %r19}, %fd111;
	}
	shl.b32 	%r65, %r17, 20;
	add.s32 	%r66, %r65, %r19;
	mov.b64 	%fd118, {%r18, %r66};
	{
	.reg .b32 %temp; 
	mov.b64 	{%temp, %r67}, %fd17;
	}
	mov.b32 	%f6, %r67;
	abs.f32 	%f3, %f6;
	setp.lt.f32 	%p12, %f3, 0f4086232B;
	@%p12 bra 	$L__BB1_13;
	setp.lt.f64 	%p13, %fd17, 0d0000000000000000;
	add.f64 	%fd112, %fd17, 0d7FF0000000000000;
	selp.f64 	%fd118, 0d0000000000000000, %fd112, %p13;
	setp.geu.f32 	%p14, %f3, 0f40874800;
	@%p14 bra 	$L__BB1_13;
	shr.u32 	%r68, %r17, 31;
	add.s32 	%r69, %r17, %r68;
	shr.s32 	%r70, %r69, 1;
	shl.b32 	%r71, %r70, 20;
	add.s32 	%r72, %r19, %r71;
	mov.b64 	%fd113, {%r18, %r72};
	sub.s32 	%r73, %r17, %r70;
	shl.b32 	%r74, %r73, 20;
	add.s32 	%r75, %r74, 1072693248;
	mov.b32 	%r76, 0;
	mov.b64 	%fd114, {%r76, %r75};
	mul.f64 	%fd118, %fd114, %fd113;
$L__BB1_13:
	fma.rn.f64 	%fd116, %fd16, %fd118, %fd15;
	st.global.f64 	[%rd3], %fd116;
	add.s32 	%r80, %r80, 2;
	add.s32 	%r79, %r79, 2;
	add.s32 	%r78, %r78, -2;
	add.s32 	%r77, %r77, 2;
	setp.ne.s32 	%p15, %r80, -2;
	@%p15 bra 	$L__BB1_7;
$L__BB1_14:
	bar.sync 	0;
	ret;

}
	// .globl	_Z12spec_grad_2dPdS_i
.visible .entry _Z12spec_grad_2dPdS_i(
	.param .u64 .ptr .align 1 _Z12spec_grad_2dPdS_i_param_0,
	.param .u64 .ptr .align 1 _Z12spec_grad_2dPdS_i_param_1,
	.param .u32 _Z12spec_grad_2dPdS_i_param_2
)
{
	.reg .pred 	%p<2>;
	.reg .b32 	%r<13>;
	.reg .b64 	%rd<8>;
	.reg .b64 	%fd<4>;

	ld.param.u64 	%rd1, [_Z12spec_grad_2dPdS_i_param_0];
	ld.param.u64 	%rd2, [_Z12spec_grad_2dPdS_i_param_1];
	ld.param.u32 	%r2, [_Z12spec_grad_2dPdS_i_param_2];
	mov.u32 	%r3, %ctaid.x;
	mov.u32 	%r4, %ctaid.y;
	mov.u32 	%r5, %nctaid.x;
	mad.lo.s32 	%r6, %r4, %r5, %r3;
	mov.u32 	%r7, %ntid.x;
	mov.u32 	%r8, %ntid.y;
	mov.u32 	%r9, %tid.y;
	mov.u32 	%r10, %tid.x;
	mad.lo.s32 	%r11, %r6, %r8, %r9;
	mad.lo.s32 	%r1, %r11, %r7, %r10;
	add.s32 	%r12, %r2, -1;
	setp.ge.s32 	%p1, %r1, %r12;
	@%p1 bra 	$L__BB2_2;
	cvta.to.global.u64 	%rd3, %rd1;
	cvta.to.global.u64 	%rd4, %rd2;
	mul.wide.s32 	%rd5, %r1, 8;
	add.s64 	%rd6, %rd3, %rd5;
	ld.global.f64 	%fd1, [%rd6+8];
	ld.global.f64 	%fd2, [%rd6];
	sub.f64 	%fd3, %fd1, %fd2;
	add.s64 	%rd7, %rd4, %rd5;
	st.global.f64 	[%rd7], %fd3;
$L__BB2_2:
	ret;

}
	// .globl	_Z10fast_shiftPdS_d
.visible .entry _Z10fast_shiftPdS_d(
	.param .u64 .ptr .align 1 _Z10fast_shiftPdS_d_param_0,
	.param .u64 .ptr .align 1 _Z10fast_shiftPdS_d_param_1,
	.param .f64 _Z10fast_shiftPdS_d_param_2
)
{
	.reg .b32 	%r<5>;
	.reg .b64 	%rd<8>;
	.reg .b64 	%fd<13>;

	ld.param.u64 	%rd1, [_Z10fast_shiftPdS_d_param_0];
	ld.param.u64 	%rd2, [_Z10fast_shiftPdS_d_param_1];
	ld.param.f64 	%fd1, [_Z10fast_shiftPdS_d_param_2];
	cvta.to.global.u64 	%rd3, %rd2;
	cvta.to.global.u64 	%rd4, %rd1;
	mov.u32 	%r1, %ctaid.x;
	mov.u32 	%r2, %ntid.x;
	mov.u32 	%r3, %tid.x;
	mad.lo.s32 	%r4, %r1, %r2, %r3;
	mul.wide.s32 	%rd5, %r4, 8;
	add.s64 	%rd6, %rd4, %rd5;
	ld.global.f64 	%fd2, [%rd6];
	mul.f64 	%fd3, %fd1, 0d408F400000000000;
	div.rn.f64 	%fd4, %fd3, 0d41B1DE784A000000;
	add.f64 	%fd5, %fd4, 0d3FF0000000000000;
	mov.f64 	%fd6, 0d3FF0000000000000;
	sub.f64 	%fd7, %fd6, %fd4;
	div.rn.f64 	%fd8, %fd5, %fd7;
	sqrt.rn.f64 	%fd9, %fd8;
	sub.f64 	%fd10, %fd6, %fd9;
	mul.f64 	%fd11, %fd10, %fd2;
	sub.f64 	%fd12, %fd2, %fd11;
	add.s64 	%rd7, %rd3, %rd5;
	st.global.f64 	[%rd7], %fd12;
	ret;

}
	// .globl	_Z15fast_interp_newPdS_S_S_S_dddi
.visible .entry _Z15fast_interp_newPdS_S_S_S_dddi(
	.param .u64 .ptr .align 1 _Z15fast_interp_newPdS_S_S_S_dddi_param_0,
	.param .u64 .ptr .align 1 _Z15fast_interp_newPdS_S_S_S_dddi_param_1,
	.param .u64 .ptr .align 1 _Z15fast_interp_newPdS_S_S_S_dddi_param_2,
	.param .u64 .ptr .align 1 _Z15fast_interp_newPdS_S_S_S_dddi_param_3,
	.param .u64 .ptr .align 1 _Z15fast_interp_newPdS_S_S_S_dddi_param_4,
	.param .f64 _Z15fast_interp_newPdS_S_S_S_dddi_param_5,
	.param .f64 _Z15fast_interp_newPdS_S_S_S_dddi_param_6,
	.param .f64 _Z15fast_interp_newPdS_S_S_S_dddi_param_7,
	.param .u32 _Z15fast_interp_newPdS_S_S_S_dddi_param_8
)
{
	.reg .pred 	%p<5>;
	.reg .b32 	%r<9>;
	.reg .b64 	%rd<31>;
	.reg .b64 	%fd<57>;

	ld.param.u64 	%rd6, [_Z15fast_interp_newPdS_S_S_S_dddi_param_0];
	ld.param.u64 	%rd7, [_Z15fast_interp_newPdS_S_S_S_dddi_param_1];
	ld.param.u64 	%rd8, [_Z15fast_interp_newPdS_S_S_S_dddi_param_2];
	ld.param.u64 	%rd9, [_Z15fast_interp_newPdS_S_S_S_dddi_param_3];
	ld.param.u64 	%rd10, [_Z15fast_interp_newPdS_S_S_S_dddi_param_4];
	ld.param.f64 	%fd4, [_Z15fast_interp_newPdS_S_S_S_dddi_param_5];
	ld.param.u32 	%r4, [_Z15fast_interp_newPdS_S_S_S_dddi_param_8];
	cvta.to.global.u64 	%rd1, %rd10;
	cvta.to.global.u64 	%rd2, %rd7;
	cvta.to.global.u64 	%rd3, %rd9;
	cvta.to.global.u64 	%rd4, %rd8;
	cvta.to.global.u64 	%rd5, %rd6;
	mov.u32 	%r5, %ctaid.x;
	mov.u32 	%r6, %ntid.x;
	mov.u32 	%r7, %tid.x;
	mad.lo.s32 	%r1, %r5, %r6, %r7;
	add.s32 	%r2, %r4, %r1;
	ld.global.f64 	%fd1, [%rd5];
	mul.f64 	%fd7, %fd4, 0d408F400000000000;
	div.rn.f64 	%fd8, %fd7, 0d41B1DE784A000000;
	add.f64 	%fd9, %fd8, 0d3FF0000000000000;
	mov.f64 	%fd10, 0d3FF0000000000000;
	sub.f64 	%fd11, %fd10, %fd8;
	div.rn.f64 	%fd12, %fd9, %fd11;
	sqrt.rn.f64 	%fd13, %fd12;
	sub.f64 	%fd2, %fd10, %fd13;
	neg.f64 	%fd3, %fd2;
	setp.leu.f64 	%p1, %fd4, 0d0000000000000000;
	@%p1 bra 	$L__BB4_2;
	ld.param.f64 	%fd56, [_Z15fast_interp_newPdS_S_S_S_dddi_param_7];
	ld.param.f64 	%fd54, [_Z15fast_interp_newPdS_S_S_S_dddi_param_6];
	cvt.rn.f64.s32 	%fd33, %r1;
	mov.f64 	%fd34, 0d3FF0000000000000;
	sub.f64 	%fd35, %fd34, %fd2;
	mul.f64 	%fd36, %fd1, %fd3;
	div.rn.f64 	%fd37, %fd36, %fd56;
	fma.rn.f64 	%fd38, %fd35, %fd33, %fd37;
	cvt.rpi.f64.f64 	%fd39, %fd38;
	cvt.rzi.s32.f64 	%r8, %fd39;
	mul.wide.s32 	%rd23, %r2, 8;
	add.s64 	%rd24, %rd4, %rd23;
	ld.global.f64 	%fd40, [%rd24];
	add.s64 	%rd25, %rd3, %rd23;
	ld.global.f64 	%fd41, [%rd25];
	mul.wide.s32 	%rd26, %r1, 8;
	add.s64 	%rd27, %rd2, %rd26;
	ld.global.f64 	%fd42, [%rd27+8];
	ld.global.f64 	%fd43, [%rd27];
	sub.f64 	%fd44, %fd42, %fd43;
	div.rn.f64 	%fd45, %fd41, %fd44;
	mul.wide.s32 	%rd28, %r8, 8;
	add.s64 	%rd29, %rd5, %rd28;
	ld.global.f64 	%fd46, [%rd29];
	sub.f64 	%fd47, %fd46, %fd43;
	fma.rn.f64 	%fd48, %fd45, %fd47, %fd40;
	mul.f64 	%fd49, %fd54, %fd48;
	add.s64 	%rd30, %rd1, %rd28;
	st.global.f64 	[%rd30], %fd49;
	bra.uni 	$L__BB4_7;
$L__BB4_2:
	ld.param.f64 	%fd50, [_Z15fast_interp_newPdS_S_S_S_dddi_param_5];
	setp.neu.f64 	%p2, %fd50, 0d0000000000000000;
	@%p2 bra 	$L__BB4_4;
	ld.param.f64 	%fd53, [_Z15fast_interp_newPdS_S_S_S_dddi_param_6];
	mul.wide.s32 	%rd19, %r2, 8;
	add.s64 	%rd20, %rd4, %rd19;
	ld.global.f64 	%fd31, [%rd20];
	mul.f64 	%fd32, %fd53, %fd31;
	mul.wide.s32 	%rd21, %r1, 8;
	add.s64 	%rd22, %rd1, %rd21;
	st.global.f64 	[%rd22], %fd32;
	bra.uni 	$L__BB4_7;
$L__BB4_4:
	ld.param.f64 	%fd51, [_Z15fast_interp_newPdS_S_S_S_dddi_param_5];
	setp.geu.f64 	%p3, %fd51, 0d0000000000000000;
	@%p3 bra 	$L__BB4_7;
	ld.param.f64 	%fd55, [_Z15fast_interp_newPdS_S_S_S_dddi_param_7];
	cvt.rn.f64.s32 	%fd14, %r1;
	mov.f64 	%fd15, 0d3FF0000000000000;
	sub.f64 	%fd16, %fd15, %fd2;
	mul.f64 	%fd17, %fd1, %fd3;
	div.rn.f64 	%fd18, %fd17, %fd55;
	fma.rn.f64 	%fd19, %fd16, %fd14, %fd18;
	cvt.rpi.f64.f64 	%fd20, %fd19;
	cvt.rzi.s32.f64 	%r3, %fd20;
	setp.lt.s32 	%p4, %r3, 0;
	@%p4 bra 	$L__BB4_7;
	ld.param.f64 	%fd52, [_Z15fast_interp_newPdS_S_S_S_dddi_param_6];
	mul.wide.s32 	%rd11, %r2, 8;
	add.s64 	%rd12, %rd4, %rd11;
	ld.global.f64 	%fd21, [%rd12];
	add.s64 	%rd13, %rd3, %rd11;
	ld.global.f64 	%fd22, [%rd13];
	mul.wide.s32 	%rd14, %r1, 8;
	add.s64 	%rd15, %rd2, %rd14;
	ld.global.f64 	%fd23, [%rd15+8];
	ld.global.f64 	%fd24, [%rd15];
	sub.f64 	%fd25, %fd23, %fd24;
	div.rn.f64 	%fd26, %fd22, %fd25;
	mul.wide.u32 	%rd16, %r3, 8;
	add.s64 	%rd17, %rd5, %rd16;
	ld.global.f64 	%fd27, [%rd17];
	sub.f64 	%fd28, %fd27, %fd24;
	fma.rn.f64 	%fd29, %fd26, %fd28, %fd21;
	mul.f64 	%fd30, %fd52, %fd29;
	add.s64 	%rd18, %rd1, %rd16;
	st.global.f64 	[%rd18], %fd30;
$L__BB4_7:
	ret;

}
	// .globl	_Z8fast_sumPdS_
.visible .entry _Z8fast_sumPdS_(
	.param .u64 .ptr .align 1 _Z8fast_sumPdS__param_0,
	.param .u64 .ptr .align 1 _Z8fast_sumPdS__param_1
)
{
	.reg .b32 	%r<5>;
	.reg .b64 	%rd<8>;
	.reg .b64 	%fd<4>;

	ld.param.u64 	%rd1, [_Z8fast_sumPdS__param_0];
	ld.param.u64 	%rd2, [_Z8fast_sumPdS__param_1];
	cvta.to.global.u64 	%rd3, %rd2;
	cvta.to.global.u64 	%rd4, %rd1;
	mov.u32 	%r1, %ctaid.x;
	mov.u32 	%r2, %ntid.x;
	mov.u32 	%r3, %tid.x;
	mad.lo.s32 	%r4, %r1, %r2, %r3;
	mul.wide.s32 	%rd5, %r4, 8;
	add.s64 	%rd6, %rd4, %rd5;
	ld.global.f64 	%fd1, [%rd6];
	add.s64 	%rd7, %rd3, %rd5;
	ld.global.f64 	%fd2, [%rd7];
	add.f64 	%fd3, %fd1, %fd2;
	st.global.f64 	[%rd6], %fd3;
	ret;

}
	// .globl	_Z27reduceMaxIdxOptimizedSharedPdiS_Pi
.visible .entry _Z27reduceMaxIdxOptimizedSharedPdiS_Pi(
	.param .u64 .ptr .align 1 _Z27reduceMaxIdxOptimizedSharedPdiS_Pi_param_0,
	.param .u32 _Z27reduceMaxIdxOptimizedSharedPdiS_Pi_param_1,
	.param .u64 .ptr .align 1 _Z27reduceMaxIdxOptimizedSharedPdiS_Pi_param_2,
	.param .u64 .ptr .align 1 _Z27reduceMaxIdxOptimizedSharedPdiS_Pi_param_3
)
{
	.reg .pred 	%p<10>;
	.reg .b32 	%r<16>;
	.reg .b64 	%rd<15>;
	.reg .b64 	%fd<13>;
	// demoted variable
	.shared .align 8 .f64 _ZZ27reduceMaxIdxOptimizedSharedPdiS_PiE9sharedMax;
	// demoted variable
	.shared .align 4 .u32 _ZZ27reduceMaxIdxOptimizedSharedPdiS_PiE12sharedMaxIdx;
	ld.param.u64 	%rd5, [_Z27reduceMaxIdxOptimizedSharedPdiS_Pi_param_0];
	ld.param.u32 	%r8, [_Z27reduceMaxIdxOptimizedSharedPdiS_Pi_param_1];
	ld.param.u64 	%rd6, [_Z27reduceMaxIdxOptimizedSharedPdiS_Pi_param_2];
	ld.param.u64 	%rd7, [_Z27reduceMaxIdxOptimizedSharedPdiS_Pi_param_3];
	mov.u32 	%r1, %tid.x;
	setp.ne.s32 	%p1, %r1, 0;
	@%p1 bra 	$L__BB6_2;
	mov.b64 	%rd8, -4544892886063251456;
	st.shared.u64 	[_ZZ27reduceMaxIdxOptimizedSharedPdiS_PiE9sharedMax], %rd8;
	mov.b32 	%r9, 0;
	st.shared.u32 	[_ZZ27reduceMaxIdxOptimizedSharedPdiS_PiE12sharedMaxIdx], %r9;
$L__BB6_2:
	bar.sync 	0;
	setp.ge.s32 	%p2, %r1, %r8;
	mov.b32 	%r15, 0;
	mov.f64 	%fd12, 0dC0ED4C0000000000;
	@%p2 bra 	$L__BB6_5;
	mov.u32 	%r2, %ntid.x;
	cvta.to.global.u64 	%rd1, %rd5;
	mov.f64 	%fd12, 0dC0ED4C0000000000;
	mov.b32 	%r15, 0;
	mov.u32 	%r13, %r1;
$L__BB6_4:
	mul.wide.s32 	%rd9, %r13, 8;
	add.s64 	%rd10, %rd1, %rd9;
	ld.global.f64 	%fd6, [%rd10];
	setp.lt.f64 	%p3, %fd12, %fd6;
	setp.neu.f64 	%p4, %fd6, 0d0000000000000000;
	and.pred  	%p5, %p3, %p4;
	selp.f64 	%fd12, %fd6, %fd12, %p5;
	selp.b32 	%r15, %r13, %r15, %p5;
	add.s32 	%r13, %r13, %r2;
	setp.lt.s32 	%p6, %r13, %r8;
	@%p6 bra 	$L__BB6_4;
$L__BB6_5:
	ld.shared.u64 	%rd14, [_ZZ27reduceMaxIdxOptimizedSharedPdiS_PiE9sharedMax];
$L__BB6_6:
	mov.b64 	%fd7, %rd14;
	max.f64 	%fd8, %fd12, %fd7;
	mov.b64 	%rd11, %fd8;
	atom.relaxed.shared.cas.b64 	%rd4, [_ZZ27reduceMaxIdxOptimizedSharedPdiS_PiE9sharedMax], %rd14, %rd11;
	setp.ne.s64 	%p7, %rd14, %rd4;
	mov.u64 	%rd14, %rd4;
	@%p7 bra 	$L__BB6_6;
	bar.sync 	0;
	ld.shared.f64 	%fd9, [_ZZ27reduceMaxIdxOptimizedSharedPdiS_PiE9sharedMax];
	setp.neu.f64 	%p8, %fd9, %fd12;
	@%p8 bra 	$L__BB6_9;
	st.shared.u32 	[_ZZ27reduceMaxIdxOptimizedSharedPdiS_PiE12sharedMaxIdx], %r15;
$L__BB6_9:
	setp.ne.s32 	%p9, %r1, 0;
	bar.sync 	0;
	@%p9 bra 	$L__BB6_11;
	ld.shared.f64 	%fd10, [_ZZ27reduceMaxIdxOptimizedSharedPdiS_PiE9sharedMax];
	cvta.to.global.u64 	%rd12, %rd6;
	st.global.f64 	[%rd12], %fd10;
	ld.shared.u32 	%r12, [_ZZ27reduceMaxIdxOptimizedSharedPdiS_PiE12sharedMaxIdx];
	cvta.to.global.u64 	%rd13, %rd7;
	st.global.u32 	[%rd13], %r12;
$L__BB6_11:
	ret;

}
	// .globl	_Z27reduceMinIdxOptimizedSharedPdiS_Pi
.visible .entry _Z27reduceMinIdxOptimizedSharedPdiS_Pi(
	.param .u64 .ptr .align 1 _Z27reduceMinIdxOptimizedSharedPdiS_Pi_param_0,
	.param .u32 _Z27reduceMinIdxOptimizedSharedPdiS_Pi_param_1,
	.param .u64 .ptr .align 1 _Z27reduceMinIdxOptimizedSharedPdiS_Pi_param_2,
	.param .u64 .ptr .align 1 _Z27reduceMinIdxOptimizedSharedPdiS_Pi_param_3
)
{
	.reg .pred 	%p<8>;
	.reg .b32 	%r<16>;
	.reg .b64 	%rd<14>;
	.reg .b64 	%fd<13>;
	// demoted variable
	.shared .align 8 .f64 _ZZ27reduceMinIdxOptimizedSharedPdiS_PiE9sharedMin;
	// demoted variable
	.shared .align 4 .u32 _ZZ27reduceMinIdxOptimizedSharedPdiS_PiE12sharedMinIdx;
	ld.param.u64 	%rd7, [_Z27reduceMinIdxOptimizedSharedPdiS_Pi_param_0];
	ld.param.u32 	%r8, [_Z27reduceMinIdxOptimizedSharedPdiS_Pi_param_1];
	ld.param.u64 	%rd5, [_Z27reduceMinIdxOptimizedSharedPdiS_Pi_param_2];
	ld.param.u64 	%rd6, [_Z27reduceMinIdxOptimizedSharedPdiS_Pi_param_3];
	cvta.to.global.u64 	%rd1, %rd7;
	mov.u32 	%r1, %tid.x;
	setp.ne.s32 	%p1, %r1, 0;
	@%p1 bra 	$L__BB7_2;
	ld.global.f64 	%fd5, [%rd1];
	st.shared.f64 	[_ZZ27reduceMinIdxOptimizedSharedPdiS_PiE9sharedMin], %fd5;
	mov.b32 	%r9, 0;
	st.shared.u32 	[_ZZ27reduceMinIdxOptimizedSharedPdiS_PiE12sharedMinIdx], %r9;
$L__BB7_2:
	bar.sync 	0;
	ld.global.f64 	%fd12, [%rd1];
	setp.ge.s32 	%p2, %r1, %r8;
	mov.b32 	%r15, 0;
	@%p2 bra 	$L__BB7_5;
	mov.b32 	%r15, 0;
	mov.u32 	%r2, %ntid.x;
	mov.u32 	%r13, %r1;
$L__BB7_4:
	mul.wide.s32 	%rd8, %r13, 8;
	add.s64 	%rd9, %rd1, %rd8;
	ld.global.f64 	%fd6, [%rd9];
	setp.gt.f64 	%p3, %fd12, %fd6;
	selp.f64 	%fd12, %fd6, %fd12, %p3;
	selp.b32 	%r15, %r13, %r15, %p3;
	add.s32 	%r13, %r13, %r2;
	setp.lt.s32 	%p4, %r13, %r8;
	@%p4 bra 	$L__BB7_4;
$L__BB7_5:
	ld.shared.u64 	%rd13, [_ZZ27reduceMinIdxOptimizedSharedPdiS_PiE9sharedMin];
$L__BB7_6:
	mov.b64 	%fd7, %rd13;
	min.f64 	%fd8, %fd12, %fd7;
	mov.b64 	%rd10, %fd8;
	atom.relaxed.shared.cas.b64 	%rd4, [_ZZ27reduceMinIdxOptimizedSharedPdiS_PiE9sharedMin], %rd13, %rd10;
	setp.ne.s64 	%p5, %rd13, %rd4;
	mov.u64 	%rd13, %rd4;
	@%p5 bra 	$L__BB7_6;
	bar.sync 	0;
	ld.shared.f64 	%fd9, [_ZZ27reduceMinIdxOptimizedSharedPdiS_PiE9sharedMin];
	setp.neu.f64 	%p6, %fd9, %fd12;
	@%p6 bra 	$L__BB7_9;
	st.shared.u32 	[_ZZ27reduceMinIdxOptimizedSharedPdiS_PiE12sharedMinIdx], %r15;
$L__BB7_9:
	setp.ne.s32 	%p7, %r1, 0;
	bar.sync 	0;
	@%p7 bra 	$L__BB7_11;
	ld.shared.f64 	%fd10, [_ZZ27reduceMinIdxOptimizedSharedPdiS_PiE9sharedMin];
	cvta.to.global.u64 	%rd11, %rd5;
	st.global.f64 	[%rd11], %fd10;
	ld.shared.u32 	%r12, [_ZZ27reduceMinIdxOptimizedSharedPdiS_PiE12sharedMinIdx];
	cvta.to.global.u64 	%rd12, %rd6;
	st.global.u32 	[%rd12], %r12;
$L__BB7_11:
	ret;

}
	// .globl	_Z9spec_normPdS_S_S_
.visible .entry _Z9spec_normPdS_S_S_(
	.param .u64 .ptr .align 1 _Z9spec_normPdS_S_S__param_0,
	.param .u64 .ptr .align 1 _Z9spec_normPdS_S_S__param_1,
	.param .u64 .ptr .align 1 _Z9spec_normPdS_S_S__param_2,
	.param .u64 .ptr .align 1 _Z9spec_normPdS_S_S__param_3
)
{
	.reg .b32 	%r<5>;
	.reg .b64 	%rd<12>;
	.reg .b64 	%fd<9>;

	ld.param.u64 	%rd1, [_Z9spec_normPdS_S_S__param_0];
	ld.param.u64 	%rd2, [_Z9spec_normPdS_S_S__param_1];
	ld.param.u64 	%rd3, [_Z9spec_normPdS_S_S__param_2];
	ld.param.u64 	%rd4, [_Z9spec_normPdS_S_S__param_3];
	cvta.to.global.u64 	%rd5, %rd2;
	cvta.to.global.u64 	%rd6, %rd3;
	cvta.to.global.u64 	%rd7, %rd4;
	cvta.to.global.u64 	%rd8, %rd1;
	mov.u32 	%r1, %ctaid.x;
	mov.u32 	%r2, %ntid.x;
	mov.u32 	%r3, %tid.x;
	mad.lo.s32 	%r4, %r1, %r2, %r3;
	mul.wide.s32 	%rd9, %r4, 8;
	add.s64 	%rd10, %rd8, %rd9;
	ld.global.f64 	%fd1, [%rd10];
	ld.global.f64 	%fd2, [%rd7];
	mov.f64 	%fd3, 0d3FF0000000000000;
	sub.f64 	%fd4, %fd3, %fd2;
	mul.f64 	%fd5, %fd1, %fd4;
	ld.global.f64 	%fd6, [%rd6];
	div.rn.f64 	%fd7, %fd5, %fd6;
	sub.f64 	%fd8, %fd3, %fd7;
	add.s64 	%rd11, %rd5, %rd9;
	st.global.f64 	[%rd11], %fd8;
	ret;

}
	// .globl	_ZN3cub18CUB_300001_SM_10006detail11EmptyKernelIvEEvv
.visible .entry _ZN3cub18CUB_300001_SM_10006detail11EmptyKernelIvEEvv()
{


	ret;

}


// ===== COMPILED SASS (sm_100) =====

	.target	sm_100

	.elftype	@"ET_EXEC"


//--------------------- .note.nv.tkinfo           --------------------------
	.section	.note.nv.tkinfo,"",@"SHT_NOTE"
	.sectionflags	@"SHF_NOTE_NV_TKINFO"
	.tkinfo
        /*0018*/ 	.word	0x00000002
        /*0030*/ 	.string	""
        /*0030*/ 	.string	"ptxas"
        /*0030*/ 	.string	"Cuda compilation tools, release 13.0, V13.0.88"
        /*0030*/ 	.string	"Build cuda_13.0.r13.0/compiler.36424714_0"
        /*0030*/ 	.string	"-arch sm_100 -m 64 "



//--------------------- .note.nv.cuinfo           --------------------------
	.section	.note.nv.cuinfo,"",@"SHT_NOTE"
	.sectionflags	@"SHF_NOTE_NV_CUINFO"
        /*0018*/ 	.short	0x0002
        /*001a*/ 	.short	0x0064
        /*001c*/ 	.short	0x0082
	.zero		2


//--------------------- .nv.info                  --------------------------
	.section	.nv.info,"",@"SHT_CUDA_INFO"
	.align	4


	//----- nvinfo : EIATTR_REGCOUNT
	.align		4
        /*0000*/ 	.byte	0x04, 0x2f
        /*0002*/ 	.short	(.L_46 - .L_45)
	.align		4
.L_45:
        /*0004*/ 	.word	index@(_Z9wav_sigmaPdS_d)
        /*0008*/ 	.word	0x0000001b


	//----- nvinfo : EIATTR_FRAME_SIZE
	.align		4
.L_46:
        /*000c*/ 	.byte	0x04, 0x11
        /*000e*/ 	.short	(.L_48 - .L_47)
	.align		4
.L_47:
        /*0010*/ 	.word	index@($__internal_7_$__cuda_sm20_dsqrt_rn_f64_mediumpath_v1)
        /*0014*/ 	.word	0x00000000


	//----- nvinfo : EIATTR_FRAME_SIZE
	.align		4
.L_48:
        /*0018*/ 	.byte	0x04, 0x11
        /*001a*/ 	.short	(.L_50 - .L_49)
	.align		4
.L_49:
        /*001c*/ 	.word	index@($__internal_6_$__cuda_sm20_div_rn_f64_full)
        /*0020*/ 	.word	0x00000000


	//----- nvinfo : EIATTR_FRAME_SIZE
	.align		4
.L_50:
        /*0024*/ 	.byte	0x04, 0x11
        /*0026*/ 	.short	(.L_52 - .L_51)
	.align		4
.L_51:
        /*0028*/ 	.word	index@(_Z9wav_sigmaPdS_d)
        /*002c*/ 	.word	0x00000000


	//----- nvinfo : EIATTR_REGCOUNT
	.align		4
.L_52:
        /*0030*/ 	.byte	0x04, 0x2f
        /*0032*/ 	.short	(.L_54 - .L_53)
	.align		4
.L_53:
        /*0034*/ 	.word	index@(_Z9conv_instPdS_S_S_iid)
        /*0038*/ 	.word	0x00000028


	//----- nvinfo : EIATTR_FRAME_SIZE
	.align		4
.L_54:
        /*003c*/ 	.byte	0x04, 0x11
        /*003e*/ 	.short	(.L_56 - .L_55)
	.align		4
.L_55:
        /*0040*/ 	.word	index@($__internal_5_$__cuda_sm20_div_rn_f64_full)
        /*0044*/ 	.word	0x00000000


	//----- nvinfo : EIATTR_FRAME_SIZE
	.align		4
.L_56:
        /*0048*/ 	.byte	0x04, 0x11
        /*004a*/ 	.short	(.L_58 - .L_57)
	.align		4
.L_57:
        /*004c*/ 	.word	index@(_Z9conv_instPdS_S_S_iid)
        /*0050*/ 	.word	0x00000000


	//----- nvinfo : EIATTR_REGCOUNT
	.align		4
.L_58:
        /*0054*/ 	.byte	0x04, 0x2f
        /*0056*/ 	.short	(.L_60 - .L_59)
	.align		4
.L_59:
        /*0058*/ 	.word	index@(_Z12spec_grad_2dPdS_i)
        /*005c*/ 	.word	0x0000000e


	//----- nvinfo : EIATTR_FRAME_SIZE
	.align		4
.L_60:
        /*0060*/ 	.byte	0x04, 0x11
        /*0062*/ 	.short	(.L_62 - .L_61)
	.align		4
.L_61:
        /*0064*/ 	.word	index@(_Z12spec_grad_2dPdS_i)
        /*0068*/ 	.word	0x00000000


	//----- nvinfo : EIATTR_REGCOUNT
	.align		4
.L_62:
        /*006c*/ 	.byte	0x04, 0x2f
        /*006e*/ 	.short	(.L_64 - .L_63)
	.align		4
.L_63:
        /*0070*/ 	.word	index@(_Z10fast_shiftPdS_d)
        /*0074*/ 	.word	0x0000001b


	//----- nvinfo : EIATTR_FRAME_SIZE
	.align		4
.L_64:
        /*0078*/ 	.byte	0x04, 0x11
        /*007a*/ 	.short	(.L_66 - .L_65)
	.align		4
.L_65:
        /*007c*/ 	.word	index@($__internal_4_$__cuda_sm20_dsqrt_rn_f64_mediumpath_v1)
        /*0080*/ 	.word	0x00000000


	//----- nvinfo : EIATTR_FRAME_SIZE
	.align		4
.L_66:
        /*0084*/ 	.byte	0x04, 0x11
        /*0086*/ 	.short	(.L_68 - .L_67)
	.align		4
.L_67:
        /*0088*/ 	.word	index@($__internal_3_$__cuda_sm20_div_rn_f64_full)
        /*008c*/ 	.word	0x00000000


	//----- nvinfo : EIATTR_FRAME_SIZE
	.align		4
.L_68:
        /*0090*/ 	.byte	0x04, 0x11
        /*0092*/ 	.short	(.L_70 - .L_69)
	.align		4
.L_69:
        /*0094*/ 	.word	index@(_Z10fast_shiftPdS_d)
        /*0098*/ 	.word	0x00000000


	//----- nvinfo : EIATTR_REGCOUNT
	.align		4
.L_70:
        /*009c*/ 	.byte	0x04, 0x2f
        /*009e*/ 	.short	(.L_72 - .L_71)
	.align		4
.L_71:
        /*00a0*/ 	.word	index@(_Z15fast_interp_newPdS_S_S_S_dddi)
        /*00a4*/ 	.word	0x00000020


	//----- nvinfo : EIATTR_FRAME_SIZE
	.align		4
.L_72:
        /*00a8*/ 	.byte	0x04, 0x11
        /*00aa*/ 	.short	(.L_74 - .L_73)
	.align		4
.L_73:
        /*00ac*/ 	.word	index@($__internal_2_$__cuda_sm20_dsqrt_rn_f64_mediumpath_v1)
        /*00b0*/ 	.word	0x00000000


	//----- nvinfo : EIATTR_FRAME_SIZE
	.align		4
.L_74:
        /*00b4*/ 	.byte	0x04, 0x11
        /*00b6*/ 	.short	(.L_76 - .L_75)
	.align		4
.L_75:
        /*00b8*/ 	.word	index@($__internal_1_$__cuda_sm20_div_rn_f64_full)
        /*00bc*/ 	.word	0x00000000


	//----- nvinfo : EIATTR_FRAME_SIZE
	.align		4
.L_76:
        /*00c0*/ 	.byte	0x04, 0x11
        /*00c2*/ 	.short	(.L_78 - .L_77)
	.align		4
.L_77:
        /*00c4*/ 	.word	index@(_Z15fast_interp_newPdS_S_S_S_dddi)
        /*00c8*/ 	.word	0x00000000


	//----- nvinfo : EIATTR_REGCOUNT
	.align		4
.L_78:
        /*00cc*/ 	.byte	0x04, 0x2f
        /*00ce*/ 	.short	(.L_80 - .L_79)
	.align		4
.L_79:
        /*00d0*/ 	.word	index@(_Z8fast_sumPdS_)
        /*00d4*/ 	.word	0x0000000a


	//----- nvinfo : EIATTR_FRAME_SIZE
	.align		4
.L_80:
        /*00d8*/ 	.byte	0x04, 0x11
        /*00da*/ 	.short	(.L_82 - .L_81)
	.align		4
.L_81:
        /*00dc*/ 	.word	index@(_Z8fast_sumPdS_)
        /*00e0*/ 	.word	0x00000000


	//----- nvinfo : EIATTR_REGCOUNT
	.align		4
.L_82:
        /*00e4*/ 	.byte	0x04, 0x2f
        /*00e6*/ 	.short	(.L_84 - .L_83)
	.align		4
.L_83:
        /*00e8*/ 	.word	index@(_Z27reduceMaxIdxOptimizedSharedPdiS_Pi)
        /*00ec*/ 	.word	0x0000000e


	//----- nvinfo : EIATTR_FRAME_SIZE
	.align		4
.L_84:
        /*00f0*/ 	.byte	0x04, 0x11
        /*00f2*/ 	.short	(.L_86 - .L_85)
	.align		4
.L_85:
        /*00f4*/ 	.word	index@(_Z27reduceMaxIdxOptimizedSharedPdiS_Pi)
        /*00f8*/ 	.word	0x00000000


	//----- nvinfo : EIATTR_REGCOUNT
	.align		4
.L_86:
        /*00fc*/ 	.byte	0x04, 0x2f
        /*00fe*/ 	.short	(.L_88 - .L_87)
	.align		4
.L_87:
        /*0100*/ 	.word	index@(_Z27reduceMinIdxOptimizedSharedPdiS_Pi)
        /*0104*/ 	.word	0x0000000e


	//----- nvinfo : EIATTR_FRAME_SIZE
	.align		4
.L_88:
        /*0108*/ 	.byte	0x04, 0x11
        /*010a*/ 	.short	(.L_90 - .L_89)
	.align		4
.L_89:
        /*010c*/ 	.word	index@(_Z27reduceMinIdxOptimizedSharedPdiS_Pi)
        /*0110*/ 	.word	0x00000000


	//----- nvinfo : EIATTR_REGCOUNT
	.align		4
.L_90:
        /*0114*/ 	.byte	0x04, 0x2f
        /*0116*/ 	.short	(.L_92 - .L_91)
	.align		4
.L_91:
        /*0118*/ 	.word	index@(_Z9spec_normPdS_S_S_)
        /*011c*/ 	.word	0x00000019


	//----- nvinfo : EIATTR_FRAME_SIZE
	.align		4
.L_92:
        /*0120*/ 	.byte	0x04, 0x11
        /*0122*/ 	.short	(.L_94 - .L_93)
	.align		4
.L_93:
        /*0124*/ 	.word	index@($__internal_0_$__cuda_sm20_div_rn_f64_full)
        /*0128*/ 	.word	0x00000000


	//----- nvinfo : EIATTR_FRAME_SIZE
	.align		4
.L_94:
        /*012c*/ 	.byte	0x04, 0x11
        /*012e*/ 	.short	(.L_96 - .L_95)
	.align		4
.L_95:
        /*0130*/ 	.word	index@(_Z9spec_normPdS_S_S_)
        /*0134*/ 	.word	0x00000000


	//----- nvinfo : EIATTR_REGCOUNT
	.align		4
.L_96:
        /*0138*/ 	.byte	0x04, 0x2f
        /*013a*/ 	.short	(.L_98 - .L_97)
	.align		4
.L_97:
        /*013c*/ 	.word	index@(_ZN3cub18CUB_300001_SM_10006detail11EmptyKernelIvEEvv)
        /*0140*/ 	.word	0x00000004


	//----- nvinfo : EIATTR_FRAME_SIZE
	.align		4
.L_98:
        /*0144*/ 	.byte	0x04, 0x11
        /*0146*/ 	.short	(.L_100 - .L_99)
	.align		4
.L_99:
        /*0148*/ 	.word	index@(_ZN3cub18CUB_300001_SM_10006detail11EmptyKernelIvEEvv)
        /*014c*/ 	.word	0x00000000


	//----- nvinfo : EIATTR_MIN_STACK_SIZE
	.align		4
.L_100:
        /*0150*/ 	.byte	0x04, 0x12
        /*0152*/ 	.short	(.L_102 - .L_101)
	.align		4
.L_101:
        /*0154*/ 	.word	index@(_ZN3cub18CUB_300001_SM_10006detail11EmptyKernelIvEEvv)
        /*0158*/ 	.word	0x00000000


	//----- nvinfo : EIATTR_MIN_STACK_SIZE
	.align		4
.L_102:
        /*015c*/ 	.byte	0x04, 0x12
        /*015e*/ 	.short	(.L_104 - .L_103)
	.align		4
.L_103:
        /*0160*/ 	.word	index@(_Z9spec_normPdS_S_S_)
        /*0164*/ 	.word	0x00000000


	//----- nvinfo : EIATTR_MIN_STACK_SIZE
	.align		4
.L_104:
        /*0168*/ 	.byte	0x04, 0x12
        /*016a*/ 	.short	(.L_106 - .L_105)
	.align		4
.L_105:
        /*016c*/ 	.word	index@(_Z27reduceMinIdxOptimizedSharedPdiS_Pi)
        /*0170*/ 	.word	0x00000000


	//----- nvinfo : EIATTR_MIN_STACK_SIZE
	.align		4
.L_106:
        /*0174*/ 	.byte	0x04, 0x12
        /*0176*/ 	.short	(.L_108 - .L_107)
	.align		4
.L_107:
        /*0178*/ 	.word	index@(_Z27reduceMaxIdxOptimizedSharedPdiS_Pi)
        /*017c*/ 	.word	0x00000000


	//----- nvinfo : EIATTR_MIN_STACK_SIZE
	.align		4
.L_108:
        /*0180*/ 	.byte	0x04, 0x12
        /*0182*/ 	.short	(.L_110 - .L_109)
	.align		4
.L_109:
        /*0184*/ 	.word	index@(_Z8fast_sumPdS_)
        /*0188*/ 	.word	0x00000000


	//----- nvinfo : EIATTR_MIN_STACK_SIZE
	.align		4
.L_110:
        /*018c*/ 	.byte	0x04, 0x12
        /*018e*/ 	.short	(.L_112 - .L_111)
	.align		4
.L_111:
        /*0190*/ 	.word	index@(_Z15fast_interp_newPdS_S_S_S_dddi)
        /*0194*/ 	.word	0x00000000


	//----- nvinfo : EIATTR_MIN_STACK_SIZE
	.align		4
.L_112:
        /*0198*/ 	.byte	0x04, 0x12
        /*019a*/ 	.short	(.L_114 - .L_113)
	.align		4
.L_113:
        /*019c*/ 	.word	index@(_Z10fast_shiftPdS_d)
        /*01a0*/ 	.word	0x00000000


	//----- nvinfo : EIATTR_MIN_STACK_SIZE
	.align		4
.L_114:
        /*01a4*/ 	.byte	0x04, 0x12
        /*01a6*/ 	.short	(.L_116 - .L_115)
	.align		4
.L_115:
        /*01a8*/ 	.word	index@(_Z12spec_grad_2dPdS_i)
        /*01ac*/ 	.word	0x00000000


	//----- nvinfo : EIATTR_MIN_STACK_SIZE
	.align		4
.L_116:
        /*01b0*/ 	.byte	0x04, 0x12
        /*01b2*/ 	.short	(.L_118 - .L_117)
	.align		4
.L_117:
        /*01b4*/ 	.word	index@(_Z9conv_instPdS_S_S_iid)
        /*01b8*/ 	.word	0x00000000


	//----- nvinfo : EIATTR_MIN_STACK_SIZE
	.align		4
.L_118:
        /*01bc*/ 	.byte	0x04, 0x12
        /*01be*/ 	.short	(.L_120 - .L_119)
	.align		4
.L_119:
        /*01c0*/ 	.word	index@(_Z9wav_sigmaPdS_d)
        /*01c4*/ 	.word	0x00000000
.L_120:


//--------------------- .nv.compat                --------------------------
	.section	.nv.compat,"",@"SHT_CUDA_COMPAT_INFO"
	.align	4
        /*0000*/ 	.byte	0x02, 0x09, 0x00, 0x00, 0x02, 0x02, 0x01, 0x00, 0x02, 0x05, 0x05, 0x00, 0x03, 0x07, 0x01, 0x01
        /*0010*/ 	.byte	0x02, 0x03, 0x00, 0x00, 0x02, 0x06, 0x01, 0x00, 0x04, 0x0b, 0x08, 0x00, 0x01, 0x00, 0x00, 0x00
        /*0020*/ 	.byte	0x00, 0x00, 0x00, 0x00


//--------------------- .nv.info._ZN3cub18CUB_300001_SM_10006detail11EmptyKernelIvEEvv --------------------------
	.section	.nv.info._ZN3cub18CUB_300001_SM_10006detail11EmptyKernelIvEEvv,"",@"SHT_CUDA_INFO"
	.sectionflags	@""
	.align	4


	//----- nvinfo : EIATTR_CUDA_API_VERSION
	.align		4
        /*0000*/ 	.byte	0x04, 0x37
        /*0002*/ 	.short	(.L_122 - .L_121)
.L_121:
        /*0004*/ 	.word	0x00000082


	//----- nvinfo : EIATTR_SPARSE_MMA_MASK
	.align		4
.L_122:
        /*0008*/ 	.byte	0x03, 0x50
        /*000a*/ 	.short	0x0000


	//----- nvinfo : EIATTR_MAXREG_COUNT
	.align		4
        /*000c*/ 	.byte	0x03, 0x1b
        /*000e*/ 	.short	0x00ff


	//----- nvinfo : EIATTR_MERCURY_ISA_VERSION
	.align		4
        /*0010*/ 	.byte	0x03, 0x5f
        /*0012*/ 	.short	0x0101


	//----- nvinfo : EIATTR_VRC_CTA_INIT_COUNT
	.align		4
        /*0014*/ 	.byte	0x02, 0x4a
	.zero		1
	.zero		1


	//----- nvinfo : EIATTR_EXIT_INSTR_OFFSETS
	.align		4
        /*0018*/ 	.byte	0x04, 0x1c
        /*001a*/ 	.short	(.L_124 - .L_123)


	//   ....[0]....
.L_123:
        /*001c*/ 	.word	0x00000010


	//----- nvinfo : EIATTR_SW_WAR
	.align		4
.L_124:
        /*0020*/ 	.byte	0x04, 0x36
        /*0022*/ 	.short	(.L_126 - .L_125)
.L_125:
        /*0024*/ 	.word	0x00000008
.L_126:


//--------------------- .nv.info._Z9spec_normPdS_S_S_ --------------------------
	.section	.nv.info._Z9spec_normPdS_S_S_,"",@"SHT_CUDA_INFO"
	.sectionflags	@""
	.align	4


	//----- nvinfo : EIATTR_CUDA_API_VERSION
	.align		4
        /*0000*/ 	.byte	0x04, 0x37
        /*0002*/ 	.short	(.L_128 - .L_127)
.L_127:
        /*0004*/ 	.word	0x00000082


	//----- nvinfo : EIATTR_KPARAM_INFO
	.align		4
.L_128:
        /*0008*/ 	.byte	0x04, 0x17
        /*000a*/ 	.short	(.L_130 - .L_129)
.L_129:
        /*000c*/ 	.word	0x00000000
        /*0010*/ 	.short	0x0003
        /*0012*/ 	.short	0x0018
        /*0014*/ 	.byte	0x00, 0xf5, 0x21, 0x00


	//----- nvinfo : EIATTR_KPARAM_INFO
	.align		4
.L_130:
        /*0018*/ 	.byte	0x04, 0x17
        /*001a*/ 	.short	(.L_132 - .L_131)
.L_131:
        /*001c*/ 	.word	0x00000000
        /*0020*/ 	.short	0x0002
        /*0022*/ 	.short	0x0010
        /*0024*/ 	.byte	0x00, 0xf5, 0x21, 0x00


	//----- nvinfo : EIATTR_KPARAM_INFO
	.align		4
.L_132:
        /*0028*/ 	.byte	0x04, 0x17
        /*002a*/ 	.short	(.L_134 - .L_133)
.L_133:
        /*002c*/ 	.word	0x00000000
        /*0030*/ 	.short	0x0001
        /*0032*/ 	.short	0x0008
        /*0034*/ 	.byte	0x00, 0xf5, 0x21, 0x00


	//----- nvinfo : EIATTR_KPARAM_INFO
	.align		4
.L_134:
        /*0038*/ 	.byte	0x04, 0x17
        /*003a*/ 	.short	(.L_136 - .L_135)
.L_135:
        /*003c*/ 	.word	0x00000000
        /*0040*/ 	.short	0x0000
        /*0042*/ 	.short	0x0000
        /*0044*/ 	.byte	0x00, 0xf5, 0x21, 0x00


	//----- nvinfo : EIATTR_SPARSE_MMA_MASK
	.align		4
.L_136:
        /*0048*/ 	.byte	0x03, 0x50
        /*004a*/ 	.short	0x0000


	//----- nvinfo : EIATTR_MAXREG_COUNT
	.align		4
        /*004c*/ 	.byte	0x03, 0x1b
        /*004e*/ 	.short	0x00ff


	//----- nvinfo : EIATTR_MERCURY_ISA_VERSION
	.align		4
        /*0050*/ 	.byte	0x03, 0x5f
        /*0052*/ 	.short	0x0101


	//----- nvinfo : EIATTR_VRC_CTA_INIT_COUNT
	.align		4
        /*0054*/ 	.byte	0x02, 0x4a
	.zero		1
	.zero		1


	//----- nvinfo : EIATTR_EXIT_INSTR_OFFSETS
	.align		4
        /*0058*/ 	.byte	0x04, 0x1c
        /*005a*/ 	.short	(.L_138 - .L_137)


	//   ....[0]....
.L_137:
        /*005c*/ 	.word	0x00000250


	//----- nvinfo : EIATTR_CRS_STACK_SIZE
	.align		4
.L_138:
        /*0060*/ 	.byte	0x04, 0x1e
        /*0062*/ 	.short	(.L_140 - .L_139)
.L_139:
        /*0064*/ 	.word	0x00000000


	//----- nvinfo : EIATTR_CBANK_PARAM_SIZE
	.align		4
.L_140:
        /*0068*/ 	.byte	0x03, 0x19
        /*006a*/ 	.short	0x0020


	//----- nvinfo : EIATTR_PARAM_CBANK
	.align		4
        /*006c*/ 	.byte	0x04, 0x0a
        /*006e*/ 	.short	(.L_142 - .L_141)
	.align		4
.L_141:
        /*0070*/ 	.word	index@(.nv.constant0._Z9spec_normPdS_S_S_)
        /*0074*/ 	.short	0x0380
        /*0076*/ 	.short	0x0020


	//----- nvinfo : EIATTR_SW_WAR
	.align		4
.L_142:
        /*0078*/ 	.byte	0x04, 0x36
        /*007a*/ 	.short	(.L_144 - .L_143)
.L_143:
        /*007c*/ 	.word	0x00000008
.L_144:


//--------------------- .nv.info._Z27reduceMinIdxOptimizedSharedPdiS_Pi --------------------------
	.section	.nv.info._Z27reduceMinIdxOptimizedSharedPdiS_Pi,"",@"SHT_CUDA_INFO"
	.sectionflags	@""
	.align	4


	//----- nvinfo : EIATTR_CUDA_API_VERSION
	.align		4
        /*0000*/ 	.byte	0x04, 0x37
        /*0002*/ 	.short	(.L_146 - .L_145)
.L_145:
        /*0004*/ 	.word	0x00000082


	//----- nvinfo : EIATTR_KPARAM_INFO
	.align		4
.L_146:
        /*0008*/ 	.byte	0x04, 0x17
        /*000a*/ 	.short	(.L_148 - .L_147)
.L_147:
        /*000c*/ 	.word	0x00000000
        /*0010*/ 	.short	0x0003
        /*0012*/ 	.short	0x0018
        /*0014*/ 	.byte	0x00, 0xf5, 0x21, 0x00


	//----- nvinfo : EIATTR_KPARAM_INFO
	.align		4
.L_148:
        /*0018*/ 	.byte	0x04, 0x17
        /*001a*/ 	.short	(.L_150 - .L_149)
.L_149:
        /*001c*/ 	.word	0x00000000
        /*0020*/ 	.short	0x0002
        /*0022*/ 	.short	0x0010
        /*0024*/ 	.byte	0x00, 0xf5, 0x21, 0x00


	//----- nvinfo : EIATTR_KPARAM_INFO
	.align		4
.L_150:
        /*0028*/ 	.byte	0x04, 0x17
        /*002a*/ 	.short	(.L_152 - .L_151)
.L_151:
        /*002c*/ 	.word	0x00000000
        /*0030*/ 	.short	0x0001
        /*0032*/ 	.short	0x0008
        /*0034*/ 	.byte	0x00, 0xf0, 0x11, 0x00


	//----- nvinfo : EIATTR_KPARAM_INFO
	.align		4
.L_152:
        /*0038*/ 	.byte	0x04, 0x17
        /*003a*/ 	.short	(.L_154 - .L_153)
.L_153:
        /*003c*/ 	.word	0x00000000
        /*0040*/ 	.short	0x0000
        /*0042*/ 	.short	0x0000
        /*0044*/ 	.byte	0x00, 0xf5, 0x21, 0x00


	//----- nvinfo : EIATTR_SPARSE_MMA_MASK
	.align		4
.L_154:
        /*0048*/ 	.byte	0x03, 0x50
        /*004a*/ 	.short	0x0000


	//----- nvinfo : EIATTR_MAXREG_COUNT
	.align		4
        /*004c*/ 	.byte	0x03, 0x1b
        /*004e*/ 	.short	0x00ff


	//----- nvinfo : EIATTR_NUM_BARRIERS
	.align		4
        /*0050*/ 	.byte	0x02, 0x4c
        /*0052*/ 	.byte	0x01
	.zero		1


	//----- nvinfo : EIATTR_MERCURY_ISA_VERSION
	.align		4
        /*0054*/ 	.byte	0x03, 0x5f
        /*0056*/ 	.short	0x0101


	//----- nvinfo : EIATTR_VRC_CTA_INIT_COUNT
	.align		4
        /*0058*/ 	.byte	0x02, 0x4a
	.zero		1
	.zero		1


	//----- nvinfo : EIATTR_EXIT_INSTR_OFFSETS
	.align		4
        /*005c*/ 	.byte	0x04, 0x1c
        /*005e*/ 	.short	(.L_156 - .L_155)


	//   ....[0]....
.L_155:
        /*0060*/ 	.word	0x000003b0


	//   ....[1]....
        /*0064*/ 	.word	0x00000420


	//----- nvinfo : EIATTR_CRS_STACK_SIZE
	.align		4
.L_156:
        /*0068*/ 	.byte	0x04, 0x1e
        /*006a*/ 	.short	(.L_158 - .L_157)
.L_157:
        /*006c*/ 	.word	0x00000000


	//----- nvinfo : EIATTR_CBANK_PARAM_SIZE
	.align		4
.L_158:
        /*0070*/ 	.byte	0x03, 0x19
        /*0072*/ 	.short	0x0020


	//----- nvinfo : EIATTR_PARAM_CBANK
	.align		4
        /*0074*/ 	.byte	0x04, 0x0a
        /*0076*/ 	.short	(.L_160 - .L_159)
	.align		4
.L_159:
        /*0078*/ 	.word	index@(.nv.constant0._Z27reduceMinIdxOptimizedSharedPdiS_Pi)
        /*007c*/ 	.short	0x0380
        /*007e*/ 	.short	0x0020


	//----- nvinfo : EIATTR_SW_WAR
	.align		4
.L_160:
        /*0080*/ 	.byte	0x04, 0x36
        /*0082*/ 	.short	(.L_162 - .L_161)
.L_161:
        /*0084*/ 	.word	0x00000008
.L_162:


//--------------------- .nv.info._Z27reduceMaxIdxOptimizedSharedPdiS_Pi --------------------------
	.section	.nv.info._Z27reduceMaxIdxOptimizedSharedPdiS_Pi,"",@"SHT_CUDA_INFO"
	.sectionflags	@""
	.align	4


	//----- nvinfo : EIATTR_CUDA_API_VERSION
	.align		4
        /*0000*/ 	.byte	0x04, 0x37
        /*0002*/ 	.short	(.L_164 - .L_163)
.L_163:
        /*0004*/ 	.word	0x00000082


	//----- nvinfo : EIATTR_KPARAM_INFO
	.align		4
.L_164:
        /*0008*/ 	.byte	0x04, 0x17
        /*000a*/ 	.short	(.L_166 - .L_165)
.L_165:
        /*000c*/ 	.word	0x00000000
        /*0010*/ 	.short	0x0003
        /*0012*/ 	.short	0x0018
        /*0014*/ 	.byte	0x00, 0xf5, 0x21, 0x00


	//----- nvinfo : EIATTR_KPARAM_INFO
	.align		4
.L_166:
        /*0018*/ 	.byte	0x04, 0x17
        /*001a*/ 	.short	(.L_168 - .L_167)
.L_167:
        /*001c*/ 	.word	0x00000000
        /*0020*/ 	.short	0x0002
        /*0022*/ 	.short	0x0010
        /*0024*/ 	.byte	0x00, 0xf5, 0x21, 0x00


	//----- nvinfo : EIATTR_KPARAM_INFO
	.align		4
.L_168:
        /*0028*/ 	.byte	0x04, 0x17
        /*002a*/ 	.short	(.L_170 - .L_169)
.L_169:
        /*002c*/ 	.word	0x00000000
        /*0030*/ 	.short	0x0001
        /*0032*/ 	.short	0x0008
        /*0034*/ 	.byte	0x00, 0xf0, 0x11, 0x00


	//----- nvinfo : EIATTR_KPARAM_INFO
	.align		4
.L_170:
        /*0038*/ 	.byte	0x04, 0x17
        /*003a*/ 	.short	(.L_172 - .L_171)
.L_171:
        /*003c*/ 	.word	0x00000000
        /*0040*/ 	.short	0x0000
        /*0042*/ 	.short	0x0000
        /*0044*/ 	.byte	0x00, 0xf5, 0x21, 0x00


	//----- nvinfo : EIATTR_SPARSE_MMA_MASK
	.align		4
.L_172:
        /*0048*/ 	.byte	0x03, 0x50
        /*004a*/ 	.short	0x0000


	//----- nvinfo : EIATTR_MAXREG_COUNT
	.align		4
        /*004c*/ 	.byte	0x03, 0x1b
        /*004e*/ 	.short	0x00ff


	//----- nvinfo : EIATTR_NUM_BARRIERS
	.align		4
        /*0050*/ 	.byte	0x02, 0x4c
        /*0052*/ 	.byte	0x01
	.zero		1


	//----- nvinfo : EIATTR_MERCURY_ISA_VERSION
	.align		4
        /*0054*/ 	.byte	0x03, 0x5f
        /*0056*/ 	.short	0x0101


	//----- nvinfo : EIATTR_VRC_CTA_INIT_COUNT
	.align		4
        /*0058*/ 	.byte	0x02, 0x4a
	.zero		1
	.zero		1


	//----- nvinfo : EIATTR_EXIT_INSTR_OFFSETS
	.align		4
        /*005c*/ 	.byte	0x04, 0x1c
        /*005e*/ 	.short	(.L_174 - .L_173)


	//   ....[0]....
.L_173:
        /*0060*/ 	.word	0x000003e0


	//   ....[1]....
        /*0064*/ 	.word	0x00000450


	//----- nvinfo : EIATTR_CRS_STACK_SIZE
	.align		4
.L_174:
        /*0068*/ 	.byte	0x04, 0x1e
        /*006a*/ 	.short	(.L_176 - .L_175)
.L_175:
        /*006c*/ 	.word	0x00000000


	//----- nvinfo : EIATTR_CBANK_PARAM_SIZE
	.align		4
.L_176:
        /*0070*/ 	.byte	0x03, 0x19
        /*0072*/ 	.short	0x0020


	//----- nvinfo : EIATTR_PARAM_CBANK
	.align		4
        /*0074*/ 	.byte	0x04, 0x0a
        /*0076*/ 	.short	(.L_178 - .L_177)
	.align		4
.L_177:
        /*0078*/ 	.word	index@(.nv.constant0._Z27reduceMaxIdxOptimizedSharedPdiS_Pi)
        /*007c*/ 	.short	0x0380
        /*007e*/ 	.short	0x0020


	//----- nvinfo : EIATTR_SW_WAR
	.align		4
.L_178:
        /*0080*/ 	.byte	0x04, 0x36
        /*0082*/ 	.short	(.L_180 - .L_179)
.L_179:
        /*0084*/ 	.word	0x00000008
.L_180:


//--------------------- .nv.info._Z8fast_sumPdS_  --------------------------
	.section	.nv.info._Z8fast_sumPdS_,"",@"SHT_CUDA_INFO"
	.sectionflags	@""
	.align	4


	//----- nvinfo : EIATTR_CUDA_API_VERSION
	.align		4
        /*0000*/ 	.byte	0x04, 0x37
        /*0002*/ 	.short	(.L_182 - .L_181)
.L_181:
        /*0004*/ 	.word	0x00000082


	//----- nvinfo : EIATTR_KPARAM_INFO
	.align		4
.L_182:
        /*0008*/ 	.byte	0x04, 0x17
        /*000a*/ 	.short	(.L_184 - .L_183)
.L_183:
        /*000c*/ 	.word	0x00000000
        /*0010*/ 	.short	0x0001
        /*0012*/ 	.short	0x0008
        /*0014*/ 	.byte	0x00, 0xf5, 0x21, 0x00


	//----- nvinfo : EIATTR_KPARAM_INFO
	.align		4
.L_184:
        /*0018*/ 	.byte	0x04, 0x17
        /*001a*/ 	.short	(.L_186 - .L_185)
.L_185:
        /*001c*/ 	.word	0x00000000
        /*0020*/ 	.short	0x0000
        /*0022*/ 	.short	0x0000
        /*0024*/ 	.byte	0x00, 0xf5, 0x21, 0x00


	//----- nvinfo : EIATTR_SPARSE_MMA_MASK
	.align		4
.L_186:
        /*0028*/ 	.byte	0x03, 0x50
        /*002a*/ 	.short	0x0000


	//----- nvinfo : EIATTR_MAXREG_COUNT
	.align		4
        /*002c*/ 	.byte	0x03, 0x1b
        /*002e*/ 	.short	0x00ff


	//----- nvinfo : EIATTR_MERCURY_ISA_VERSION
	.align		4
        /*0030*/ 	.byte	0x03, 0x5f
        /*0032*/ 	.short	0x0101


	//----- nvinfo : EIATTR_VRC_CTA_INIT_COUNT
	.align		4
        /*0034*/ 	.byte	0x02, 0x4a
	.zero		1
	.zero		1


	//----- nvinfo : EIATTR_EXIT_INSTR_OFFSETS
	.align		4
        /*0038*/ 	.byte	0x04, 0x1c
        /*003a*/ 	.short	(.L_188 - .L_187)


	//   ....[0]....
.L_187:
        /*003c*/ 	.word	0x000000e0


	//----- nvinfo : EIATTR_CBANK_PARAM_SIZE
	.align		4
.L_188:
        /*0040*/ 	.byte	0x03, 0x19
        /*0042*/ 	.short	0x0010


	//----- nvinfo : EIATTR_PARAM_CBANK
	.align		4
        /*0044*/ 	.byte	0x04, 0x0a
        /*0046*/ 	.short	(.L_190 - .L_189)
	.align		4
.L_189:
        /*0048*/ 	.word	index@(.nv.constant0._Z8fast_sumPdS_)
        /*004c*/ 	.short	0x0380
        /*004e*/ 	.short	0x0010


	//----- nvinfo : EIATTR_SW_WAR
	.align		4
.L_190:
        /*0050*/ 	.byte	0x04, 0x36
        /*0052*/ 	.short	(.L_192 - .L_191)
.L_191:
        /*0054*/ 	.word	0x00000008
.L_192:


//--------------------- .nv.info._Z15fast_interp_newPdS_S_S_S_dddi --------------------------
	.section	.nv.info._Z15fast_interp_newPdS_S_S_S_dddi,"",@"SHT_CUDA_INFO"
	.sectionflags	@""
	.align	4


	//----- nvinfo : EIATTR_CUDA_API_VERSION
	.align		4
        /*0000*/ 	.byte	0x04, 0x37
        /*0002*/ 	.short	(.L_194 - .L_193)
.L_193:
        /*0004*/ 	.word	0x00000082


	//----- nvinfo : EIATTR_KPARAM_INFO
	.align		4
.L_194:
        /*0008*/ 	.byte	0x04, 0x17
        /*000a*/ 	.short	(.L_196 - .L_195)
.L_195:
        /*000c*/ 	.word	0x00000000
        /*0010*/ 	.short	0x0008
        /*0012*/ 	.short	0x0040
        /*0014*/ 	.byte	0x00, 0xf0, 0x11, 0x00


	//----- nvinfo : EIATTR_KPARAM_INFO
	.align		4
.L_196:
        /*0018*/ 	.byte	0x04, 0x17
        /*001a*/ 	.short	(.L_198 - .L_197)
.L_197:
        /*001c*/ 	.word	0x00000000
        /*0020*/ 	.short	0x0007
        /*0022*/ 	.short	0x0038
        /*0024*/ 	.byte	0x00, 0xf0, 0x21, 0x00


	//----- nvinfo : EIATTR_KPARAM_INFO
	.align		4
.L_198:
        /*0028*/ 	.byte	0x04, 0x17
        /*002a*/ 	.short	(.L_200 - .L_199)
.L_199:
        /*002c*/ 	.word	0x00000000
        /*0030*/ 	.short	0x0006
        /*0032*/ 	.short	0x0030
        /*0034*/ 	.byte	0x00, 0xf0, 0x21, 0x00


	//----- nvinfo : EIATTR_KPARAM_INFO
	.align		4
.L_200:
        /*0038*/ 	.byte	0x04, 0x17
        /*003a*/ 	.short	(.L_202 - .L_201)
.L_201:
        /*003c*/ 	.word	0x00000000
        /*0040*/ 	.short	0x0005
        /*0042*/ 	.short	0x0028
        /*0044*/ 	.byte	0x00, 0xf0, 0x21, 0x00


	//----- nvinfo : EIATTR_KPARAM_INFO
	.align		4
.L_202:
        /*0048*/ 	.byte	0x04, 0x17
        /*004a*/ 	.short	(.L_204 - .L_203)
.L_203:
        /*004c*/ 	.word	0x00000000
        /*0050*/ 	.short	0x0004
        /*0052*/ 	.short	0x0020
        /*0054*/ 	.byte	0x00, 0xf5, 0x21, 0x00


	//----- nvinfo : EIATTR_KPARAM_INFO
	.align		4
.L_204:
        /*0058*/ 	.byte	0x04, 0x17
        /*005a*/ 	.short	(.L_206 - .L_205)
.L_205:
        /*005c*/ 	.word	0x00000000
        /*0060*/ 	.short	0x0003
        /*0062*/ 	.short	0x0018
        /*0064*/ 	.byte	0x00, 0xf5, 0x21, 0x00


	//----- nvinfo : EIATTR_KPARAM_INFO
	.align		4
.L_206:
        /*0068*/ 	.byte	0x04, 0x17
        /*006a*/ 	.short	(.L_208 - .L_207)
.L_207:
        /*006c*/ 	.word	0x00000000
        /*0070*/ 	.short	0x0002
        /*0072*/ 	.short	0x0010
        /*0074*/ 	.byte	0x00, 0xf5, 0x21, 0x00


	//----- nvinfo : EIATTR_KPARAM_INFO
	.align		4
.L_208:
        /*0078*/ 	.byte	0x04, 0x17
        /*007a*/ 	.short	(.L_210 - .L_209)
.L_209:
        /*007c*/ 	.word	0x00000000
        /*0080*/ 	.short	0x0001
        /*0082*/ 	.short	0x0008
        /*0084*/ 	.byte	0x00, 0xf5, 0x21, 0x00


	//----- nvinfo : EIATTR_KPARAM_INFO
	.align		4
.L_210:
        /*0088*/ 	.byte	0x04, 0x17
        /*008a*/ 	.short	(.L_212 - .L_211)
.L_211:
        /*008c*/ 	.word	0x00000000
        /*0090*/ 	.short	0x0000
        /*0092*/ 	.short	0x0000
        /*0094*/ 	.byte	0x00, 0xf5, 0x21, 0x00


	//----- nvinfo : EIATTR_SPARSE_MMA_MASK
	.align		4
.L_212:
        /*0098*/ 	.byte	0x03, 0x50
        /*009a*/ 	.short	0x0000


	//----- nvinfo : EIATTR_MAXREG_COUNT
	.align		4
        /*009c*/ 	.byte	0x03, 0x1b
        /*009e*/ 	.short	0x00ff


	//----- nvinfo : EIATTR_MERCURY_ISA_VERSION
	.align		4
        /*00a0*/ 	.byte	0x03, 0x5f
        /*00a2*/ 	.short	0x0101


	//----- nvinfo : EIATTR_VRC_CTA_INIT_COUNT
	.align		4
        /*00a4*/ 	.byte	0x02, 0x4a
	.zero		1
	.zero		1


	//----- nvinfo : EIATTR_EXIT_INSTR_OFFSETS
	.align		4
        /*00a8*/ 	.byte	0x04, 0x1c
        /*00aa*/ 	.short	(.L_214 - .L_213)


	//   ....[0]....
.L_213:
        /*00ac*/ 	.word	0x00000950


	//   ....[1]....
        /*00b0*/ 	.word	0x00000a00


	//   ....[2]....
        /*00b4*/ 	.word	0x00000a20


	//   ....[3]....
        /*00b8*/ 	.word	0x00000c20


	//   ....[4]....
        /*00bc*/ 	.word	0x00000ec0


	//----- nvinfo : EIATTR_CRS_STACK_SIZE
	.align		4
.L_214:
        /*00c0*/ 	.byte	0x04, 0x1e
        /*00c2*/ 	.short	(.L_216 - .L_215)
.L_215:
        /*00c4*/ 	.word	0x00000000


	//----- nvinfo : EIATTR_CBANK_PARAM_SIZE
	.align		4
.L_216:
        /*00c8*/ 	.byte	0x03, 0x19
        /*00ca*/ 	.short	0x0044


	//----- nvinfo : EIATTR_PARAM_CBANK
	.align		4
        /*00cc*/ 	.byte	0x04, 0x0a
        /*00ce*/ 	.short	(.L_218 - .L_217)
	.align		4
.L_217:
        /*00d0*/ 	.word	index@(.nv.constant0._Z15fast_interp_newPdS_S_S_S_dddi)
        /*00d4*/ 	.short	0x0380
        /*00d6*/ 	.short	0x0044


	//----- nvinfo : EIATTR_SW_WAR
	.align		4
.L_218:
        /*00d8*/ 	.byte	0x04, 0x36
        /*00da*/ 	.short	(.L_220 - .L_219)
.L_219:
        /*00dc*/ 	.word	0x00000008
.L_220:


//--------------------- .nv.info._Z10fast_shiftPdS_d --------------------------
	.section	.nv.info._Z10fast_shiftPdS_d,"",@"SHT_CUDA_INFO"
	.sectionflags	@""
	.align	4


	//----- nvinfo : EIATTR_CUDA_API_VERSION
	.align		4
        /*0000*/ 	.byte	0x04, 0x37
        /*0002*/ 	.short	(.L_222 - .L_221)
.L_221:
        /*0004*/ 	.word	0x00000082


	//----- nvinfo : EIATTR_KPARAM_INFO
	.align		4
.L_222:
        /*0008*/ 	.byte	0x04, 0x17
        /*000a*/ 	.short	(.L_224 - .L_223)
.L_223:
        /*000c*/ 	.word	0x00000000
        /*0010*/ 	.short	0x0002
        /*0012*/ 	.short	0x0010
        /*0014*/ 	.byte	0x00, 0xf0, 0x21, 0x00


	//----- nvinfo : EIATTR_KPARAM_INFO
	.align		4
.L_224:
        /*0018*/ 	.byte	0x04, 0x17
        /*001a*/ 	.short	(.L_226 - .L_225)
.L_225:
        /*001c*/ 	.word	0x00000000
        /*0020*/ 	.short	0x0001
        /*0022*/ 	.short	0x0008
        /*0024*/ 	.byte	0x00, 0xf5, 0x21, 0x00


	//----- nvinfo : EIATTR_KPARAM_INFO
	.align		4
.L_226:
        /*0028*/ 	.byte	0x04, 0x17
        /*002a*/ 	.short	(.L_228 - .L_227)
.L_227:
        /*002c*/ 	.word	0x00000000
        /*0030*/ 	.short	0x0000
        /*0032*/ 	.short	0x0000
        /*0034*/ 	.byte	0x00, 0xf5, 0x21, 0x00


	//----- nvinfo : EIATTR_SPARSE_MMA_MASK
	.align		4
.L_228:
        /*0038*/ 	.byte	0x03, 0x50
        /*003a*/ 	.short	0x0000


	//----- nvinfo : EIATTR_MAXREG_COUNT
	.align		4
        /*003c*/ 	.byte	0x03, 0x1b
        /*003e*/ 	.short	0x00ff


	//----- nvinfo : EIATTR_MERCURY_ISA_VERSION
	.align		4
        /*0040*/ 	.byte	0x03, 0x5f
        /*0042*/ 	.short	0x0101


	//----- nvinfo : EIATTR_VRC_CTA_INIT_COUNT
	.align		4
        /*0044*/ 	.byte	0x02, 0x4a
	.zero		1
	.zero		1


	//----- nvinfo : EIATTR_EXIT_INSTR_OFFSETS
	.align		4
        /*0048*/ 	.byte	0x04, 0x1c
        /*004a*/ 	.short	(.L_230 - .L_229)


	//   ....[0]....
.L_229:
        /*004c*/ 	.word	0x000004d0


	//----- nvinfo : EIATTR_CRS_STACK_SIZE
	.align		4
.L_230:
        /*0050*/ 	.byte	0x04, 0x1e
        /*0052*/ 	.short	(.L_232 - .L_231)
.L_231:
        /*0054*/ 	.word	0x00000000


	//----- nvinfo : EIATTR_CBANK_PARAM_SIZE
	.align		4
.L_232:
        /*0058*/ 	.byte	0x03, 0x19
        /*005a*/ 	.short	0x0018


	//----- nvinfo : EIATTR_PARAM_CBANK
	.align		4
        /*005c*/ 	.byte	0x04, 0x0a
        /*005e*/ 	.short	(.L_234 - .L_233)
	.align		4
.L_233:
        /*0060*/ 	.word	index@(.nv.constant0._Z10fast_shiftPdS_d)
        /*0064*/ 	.short	0x0380
        /*0066*/ 	.short	0x0018


	//----- nvinfo : EIATTR_SW_WAR
	.align		4
.L_234:
        /*0068*/ 	.byte	0x04, 0x36
        /*006a*/ 	.short	(.L_236 - .L_235)
.L_235:
        /*006c*/ 	.word	0x00000008
.L_236:


//--------------------- .nv.info._Z12spec_grad_2dPdS_i --------------------------
	.section	.nv.info._Z12spec_grad_2dPdS_i,"",@"SHT_CUDA_INFO"
	.sectionflags	@""
	.align	4


	//----- nvinfo : EIATTR_CUDA_API_VERSION
	.align		4
        /*0000*/ 	.byte	0x04, 0x37
        /*0002*/ 	.short	(.L_238 - .L_237)
.L_237:
        /*0004*/ 	.word	0x00000082


	//----- nvinfo : EIATTR_KPARAM_INFO
	.align		4
.L_238:
        /*0008*/ 	.byte	0x04, 0x17
        /*000a*/ 	.short	(.L_240 - .L_239)
.L_239:
        /*000c*/ 	.word	0x00000000
        /*0010*/ 	.short	0x0002
        /*0012*/ 	.short	0x0010
        /*0014*/ 	.byte	0x00, 0xf0, 0x11, 0x00


	//----- nvinfo : EIATTR_KPARAM_INFO
	.align		4
.L_240:
        /*0018*/ 	.byte	0x04, 0x17
        /*001a*/ 	.short	(.L_242 - .L_241)
.L_241:
        /*001c*/ 	.word	0x00000000
        /*0020*/ 	.short	0x0001
        /*0022*/ 	.short	0x0008
        /*0024*/ 	.byte	0x00, 0xf5, 0x21, 0x00


	//----- nvinfo : EIATTR_KPARAM_INFO
	.align		4
.L_242:
        /*0028*/ 	.byte	0x04, 0x17
        /*002a*/ 	.short	(.L_244 - .L_243)
.L_243:
        /*002c*/ 	.word	0x00000000
        /*0030*/ 	.short	0x0000
        /*0032*/ 	.short	0x0000
        /*0034*/ 	.byte	0x00, 0xf5, 0x21, 0x00


	//----- nvinfo : EIATTR_SPARSE_MMA_MASK
	.align		4
.L_244:
        /*0038*/ 	.byte	0x03, 0x50
        /*003a*/ 	.short	0x0000


	//----- nvinfo : EIATTR_MAXREG_COUNT
	.align		4
        /*003c*/ 	.byte	0x03, 0x1b
        /*003e*/ 	.short	0x00ff


	//----- nvinfo : EIATTR_MERCURY_ISA_VERSION
	.align		4
        /*0040*/ 	.byte	0x03, 0x5f
        /*0042*/ 	.short	0x0101


	//----- nvinfo : EIATTR_VRC_CTA_INIT_COUNT
	.align		4
        /*0044*/ 	.byte	0x02, 0x4a
	.zero		1
	.zero		1


	//----- nvinfo : EIATTR_EXIT_INSTR_OFFSETS
	.align		4
        /*0048*/ 	.byte	0x04, 0x1c
        /*004a*/ 	.short	(.L_246 - .L_245)


	//   ....[0]....
.L_245:
        /*004c*/ 	.word	0x000000e0


	//   ....[1]....
        /*0050*/ 	.word	0x00000180


	//----- nvinfo : EIATTR_CBANK_PARAM_SIZE
	.align		4
.L_246:
        /*0054*/ 	.byte	0x03, 0x19
        /*0056*/ 	.short	0x0014


	//----- nvinfo : EIATTR_PARAM_CBANK
	.align		4
        /*0058*/ 	.byte	0x04, 0x0a
        /*005a*/ 	.short	(.L_248 - .L_247)
	.align		4
.L_247:
        /*005c*/ 	.word	index@(.nv.constant0._Z12spec_grad_2dPdS_i)
        /*0060*/ 	.short	0x0380
        /*0062*/ 	.short	0x0014


	//----- nvinfo : EIATTR_SW_WAR
	.align		4
.L_248:
        /*0064*/ 	.byte	0x04, 0x36
        /*0066*/ 	.short	(.L_250 - .L_249)
.L_249:
        /*0068*/ 	.word	0x00000008
.L_250:


//--------------------- .nv.info._Z9conv_instPdS_S_S_iid --------------------------
	.section	.nv.info._Z9conv_instPdS_S_S_iid,"",@"SHT_CUDA_INFO"
	.sectionflags	@""
	.align	4


	//----- nvinfo : EIATTR_CUDA_API_VERSION
	.align		4
        /*0000*/ 	.byte	0x04, 0x37
        /*0002*/ 	.short	(.L_252 - .L_251)
.L_251:
        /*0004*/ 	.word	0x00000082


	//----- nvinfo : EIATTR_KPARAM_INFO
	.align		4
.L_252:
        /*0008*/ 	.byte	0x04, 0x17
        /*000a*/ 	.short	(.L_254 - .L_253)
.L_253:
        /*000c*/ 	.word	0x00000000
        /*0010*/ 	.short	0x0006
        /*0012*/ 	.short	0x0028
        /*0014*/ 	.byte	0x00, 0xf0, 0x21, 0x00


	//----- nvinfo : EIATTR_KPARAM_INFO
	.align		4
.L_254:
        /*0018*/ 	.byte	0x04, 0x17
        /*001a*/ 	.short	(.L_256 - .L_255)
.L_255:
        /*001c*/ 	.word	0x00000000
        /*0020*/ 	.short	0x0005
        /*0022*/ 	.short	0x0024
        /*0024*/ 	.byte	0x00, 0xf0, 0x11, 0x00


	//----- nvinfo : EIATTR_KPARAM_INFO
	.align		4
.L_256:
        /*0028*/ 	.byte	0x04, 0x17
        /*002a*/ 	.short	(.L_258 - .L_257)
.L_257:
        /*002c*/ 	.word	0x00000000
        /*0030*/ 	.short	0x0004
        /*0032*/ 	.short	0x0020
        /*0034*/ 	.byte	0x00, 0xf0, 0x11, 0x00


	//----- nvinfo : EIATTR_KPARAM_INFO
	.align		4
.L_258:
        /*0038*/ 	.byte	0x04, 0x17
        /*003a*/ 	.short	(.L_260 - .L_259)
.L_259:
        /*003c*/ 	.word	0x00000000
        /*0040*/ 	.short	0x0003
        /*0042*/ 	.short	0x0018
        /*0044*/ 	.byte	0x00, 0xf5, 0x21, 0x00


	//----- nvinfo : EIATTR_KPARAM_INFO
	.align		4
.L_260:
        /*0048*/ 	.byte	0x04, 0x17
        /*004a*/ 	.short	(.L_262 - .L_261)
.L_261:
        /*004c*/ 	.word	0x00000000
        /*0050*/ 	.short	0x0002
        /*0052*/ 	.short	0x0010
        /*0054*/ 	.byte	0x00, 0xf5, 0x21, 0x00


	//----- nvinfo : EIATTR_KPARAM_INFO
	.align		4
.L_262:
        /*0058*/ 	.byte	0x04, 0x17
        /*005a*/ 	.short	(.L_264 - .L_263)
.L_263:
        /*005c*/ 	.word	0x00000000
        /*0060*/ 	.short	0x0001
        /*0062*/ 	.short	0x0008
        /*0064*/ 	.byte	0x00, 0xf5, 0x21, 0x00


	//----- nvinfo : EIATTR_KPARAM_INFO
	.align		4
.L_264:
        /*0068*/ 	.byte	0x04, 0x17
        /*006a*/ 	.short	(.L_266 - .L_265)
.L_265:
        /*006c*/ 	.word	0x00000000
        /*0070*/ 	.short	0x0000
        /*0072*/ 	.short	0x0000
        /*0074*/ 	.byte	0x00, 0xf5, 0x21, 0x00


	//----- nvinfo : EIATTR_SPARSE_MMA_MASK
	.align		4
.L_266:
        /*0078*/ 	.byte	0x03, 0x50
        /*007a*/ 	.short	0x0000


	//----- nvinfo : EIATTR_MAXREG_COUNT
	.align		4
        /*007c*/ 	.byte	0x03, 0x1b
        /*007e*/ 	.short	0x00ff


	//----- nvinfo : EIATTR_NUM_BARRIERS
	.align		4
        /*0080*/ 	.byte	0x02, 0x4c
        /*0082*/ 	.byte	0x01
	.zero		1


	//----- nvinfo : EIATTR_MERCURY_ISA_VERSION
	.align		4
        /*0084*/ 	.byte	0x03, 0x5f
        /*0086*/ 	.short	0x0101


	//----- nvinfo : EIATTR_VRC_CTA_INIT_COUNT
	.align		4
        /*0088*/ 	.byte	0x02, 0x4a
	.zero		1
	.zero		1


	//----- nvinfo : EIATTR_EXIT_INSTR_OFFSETS
	.align		4
        /*008c*/ 	.byte	0x04, 0x1c
        /*008e*/ 	.short	(.L_268 - .L_267)


	//   ....[0]....
.L_267:
        /*0090*/ 	.word	0x00001a20


	//----- nvinfo : EIATTR_CRS_STACK_SIZE
	.align		4
.L_268:
        /*0094*/ 	.byte	0x04, 0x1e
        /*0096*/ 	.short	(.L_270 - .L_269)
.L_269:
        /*0098*/ 	.word	0x00000000


	//----- nvinfo : EIATTR_CBANK_PARAM_SIZE
	.align		4
.L_270:
        /*009c*/ 	.byte	0x03, 0x19
        /*009e*/ 	.short	0x0030


	//----- nvinfo : EIATTR_PARAM_CBANK
	.align		4
        /*00a0*/ 	.byte	0x04, 0x0a
        /*00a2*/ 	.short	(.L_272 - .L_271)
	.align		4
.L_271:
        /*00a4*/ 	.word	index@(.nv.constant0._Z9conv_instPdS_S_S_iid)
        /*00a8*/ 	.short	0x0380
        /*00aa*/ 	.short	0x0030


	//----- nvinfo : EIATTR_SW_WAR
	.align		4
.L_272:
        /*00ac*/ 	.byte	0x04, 0x36
        /*00ae*/ 	.short	(.L_274 - .L_273)
.L_273:
        /*00b0*/ 	.word	0x00000008
.L_274:


//--------------------- .nv.info._Z9wav_sigmaPdS_d --------------------------
	.section	.nv.info._Z9wav_sigmaPdS_d,"",@"SHT_CUDA_INFO"
	.sectionflags	@""
	.align	4


	//----- nvinfo : EIATTR_CUDA_API_VERSION
	.align		4
        /*0000*/ 	.byte	0x04, 0x37
        /*0002*/ 	.short	(.L_276 - .L_275)
.L_275:
        /*0004*/ 	.word	0x00000082


	//----- nvinfo : EIATTR_KPARAM_INFO
	.align		4
.L_276:
        /*0008*/ 	.byte	0x04, 0x17
        /*000a*/ 	.short	(.L_278 - .L_277)
.L_277:
        /*000c*/ 	.word	0x00000000
        /*0010*/ 	.short	0x0002
        /*0012*/ 	.short	0x0010
        /*0014*/ 	.byte	0x00, 0xf0, 0x21, 0x00


	//----- nvinfo : EIATTR_KPARAM_INFO
	.align		4
.L_278:
        /*0018*/ 	.byte	0x04, 0x17
        /*001a*/ 	.short	(.L_280 - .L_279)
.L_279:
        /*001c*/ 	.word	0x00000000
        /*0020*/ 	.short	0x0001
        /*0022*/ 	.short	0x0008
        /*0024*/ 	.byte	0x00, 0xf5, 0x21, 0x00


	//----- nvinfo : EIATTR_KPARAM_INFO
	.align		4
.L_280:
        /*0028*/ 	.byte	0x04, 0x17
        /*002a*/ 	.short	(.L_282 - .L_281)
.L_281:
        /*002c*/ 	.word	0x00000000
        /*0030*/ 	.short	0x0000
        /*0032*/ 	.short	0x0000
        /*0034*/ 	.byte	0x00, 0xf5, 0x21, 0x00


	//----- nvinfo : EIATTR_SPARSE_MMA_MASK
	.align		4
.L_282:
        /*0038*/ 	.byte	0x03, 0x50
        /*003a*/ 	.short	0x0000


	//----- nvinfo : EIATTR_MAXREG_COUNT
	.align		4
        /*003c*/ 	.byte	0x03, 0x1b
        /*003e*/ 	.short	0x00ff


	//----- nvinfo : EIATTR_MERCURY_ISA_VERSION
	.align		4
        /*0040*/ 	.byte	0x03, 0x5f
        /*0042*/ 	.short	0x0101


	//----- nvinfo : EIATTR_VRC_CTA_INIT_COUNT
	.align		4
        /*0044*/ 	.byte	0x02, 0x4a
	.zero		1
	.zero		1


	//----- nvinfo : EIATTR_EXIT_INSTR_OFFSETS
	.align		4
        /*0048*/ 	.byte	0x04, 0x1c
        /*004a*/ 	.short	(.L_284 - .L_283)


	//   ....[0]....
.L_283:
        /*004c*/ 	.word	0x000004d0


	//----- nvinfo : EIATTR_CRS_STACK_SIZE
	.align		4
.L_284:
        /*0050*/ 	.byte	0x04, 0x1e
        /*0052*/ 	.short	(.L_286 - .L_285)
.L_285:
        /*0054*/ 	.word	0x00000000


	//----- nvinfo : EIATTR_CBANK_PARAM_SIZE
	.align		4
.L_286:
        /*0058*/ 	.byte	0x03, 0x19
        /*005a*/ 	.short	0x0018


	//----- nvinfo : EIATTR_PARAM_CBANK
	.align		4
        /*005c*/ 	.byte	0x04, 0x0a
        /*005e*/ 	.short	(.L_288 - .L_287)
	.align		4
.L_287:
        /*0060*/ 	.word	index@(.nv.constant0._Z9wav_sigmaPdS_d)
        /*0064*/ 	.short	0x0380
        /*0066*/ 	.short	0x0018


	//----- nvinfo : EIATTR_SW_WAR
	.align		4
.L_288:
        /*0068*/ 	.byte	0x04, 0x36
        /*006a*/ 	.short	(.L_290 - .L_289)
.L_289:
        /*006c*/ 	.word	0x00000008
.L_290:


//--------------------- .nv.callgraph             --------------------------
	.section	.nv.callgraph,"",@"SHT_CUDA_CALLGRAPH"
	.align	4
	.sectionentsize	8
	.align		4
        /*0000*/ 	.word	0x00000000
	.align		4
        /*0004*/ 	.word	0xffffffff
	.align		4
        /*0008*/ 	.word	0x00000000
	.align		4
        /*000c*/ 	.word	0xfffffffe
	.align		4
        /*0010*/ 	.word	0x00000000
	.align		4
        /*0014*/ 	.word	0xfffffffd
	.align		4
        /*0018*/ 	.word	0x00000000
	.align		4
        /*001c*/ 	.word	0xfffffffc


//--------------------- .nv.constant4             --------------------------
	.section	.nv.constant4,"a",@progbits
	.align	8
	.align		8
.nv.constant4:
        /*0000*/ 	.dword	_ZN34_INTERNAL_bb731c38_4_k_cu_999012464cuda3std3__45__cpo5beginE
	.align		8
        /*0008*/ 	.dword	_ZN34_INTERNAL_bb731c38_4_k_cu_999012464cuda3std3__45__cpo3endE
	.align		8
        /*0010*/ 	.dword	_ZN34_INTERNAL_bb731c38_4_k_cu_999012464cuda3std3__45__cpo6cbeginE
	.align		8
        /*0018*/ 	.dword	_ZN34_INTERNAL_bb731c38_4_k_cu_999012464cuda3std3__45__cpo4cendE
	.align		8
        /*0020*/ 	.dword	_ZN34_INTERNAL_bb731c38_4_k_cu_999012464cuda3std3__45__cpo6rbeginE
	.align		8
        /*0028*/ 	.dword	_ZN34_INTERNAL_bb731c38_4_k_cu_999012464cuda3std3__45__cpo4rendE
	.align		8
        /*0030*/ 	.dword	_ZN34_INTERNAL_bb731c38_4_k_cu_999012464cuda3std3__45__cpo7crbeginE
	.align		8
        /*0038*/ 	.dword	_ZN34_INTERNAL_bb731c38_4_k_cu_999012464cuda3std3__45__cpo5crendE
	.align		8
        /*0040*/ 	.dword	_ZN34_INTERNAL_bb731c38_4_k_cu_999012464cuda3std3__436_GLOBAL__N__bb731c38_4_k_cu_999012466ignoreE
	.align		8
        /*0048*/ 	.dword	_ZN34_INTERNAL_bb731c38_4_k_cu_999012464cuda3std3__419piecewise_constructE
	.align		8
        /*0050*/ 	.dword	_ZN34_INTERNAL_bb731c38_4_k_cu_999012464cuda3std3__48in_placeE
	.align		8
        /*0058*/ 	.dword	_ZN34_INTERNAL_bb731c38_4_k_cu_999012464cuda3std3__420unreachable_sentinelE
	.align		8
        /*0060*/ 	.dword	_ZN34_INTERNAL_bb731c38_4_k_cu_999012464cuda3std3__47nulloptE
	.align		8
        /*0068*/ 	.dword	_ZN34_INTERNAL_bb731c38_4_k_cu_999012464cuda3std3__48unexpectE
	.align		8
        /*0070*/ 	.dword	_ZN34_INTERNAL_bb731c38_4_k_cu_999012464cuda3std6ranges3__45__cpo4swapE
	.align		8
        /*0078*/ 	.dword	_ZN34_INTERNAL_bb731c38_4_k_cu_999012464cuda3std6ranges3__45__cpo9iter_moveE
	.align		8
        /*0080*/ 	.dword	_ZN34_INTERNAL_bb731c38_4_k_cu_999012464cuda3std6ranges3__45__cpo5beginE
	.align		8
        /*0088*/ 	.dword	_ZN34_INTERNAL_bb731c38_4_k_cu_999012464cuda3std6ranges3__45__cpo3endE
	.align		8
        /*0090*/ 	.dword	_ZN34_INTERNAL_bb731c38_4_k_cu_999012464cuda3std6ranges3__45__cpo6cbeginE
	.align		8
        /*0098*/ 	.dword	_ZN34_INTERNAL_bb731c38_4_k_cu_999012464cuda3std6ranges3__45__cpo4cendE
	.align		8
        /*00a0*/ 	.dword	_ZN34_INTERNAL_bb731c38_4_k_cu_999012464cuda3std6ranges3__45__cpo7advanceE
	.align		8
        /*00a8*/ 	.dword	_ZN34_INTERNAL_bb731c38_4_k_cu_999012464cuda3std6ranges3__45__cpo9iter_swapE
	.align		8
        /*00b0*/ 	.dword	_ZN34_INTERNAL_bb731c38_4_k_cu_999012464cuda3std6ranges3__45__cpo4nextE
	.align		8
        /*00b8*/ 	.dword	_ZN34_INTERNAL_bb731c38_4_k_cu_999012464cuda3std6ranges3__45__cpo4prevE
	.align		8
        /*00c0*/ 	.dword	_ZN34_INTERNAL_bb731c38_4_k_cu_999012464cuda3std6ranges3__45__cpo4dataE
	.align		8
        /*00c8*/ 	.dword	_ZN34_INTERNAL_bb731c38_4_k_cu_999012464cuda3std6ranges3__45__cpo5cdataE
	.align		8
        /*00d0*/ 	.dword	_ZN34_INTERNAL_bb731c38_4_k_cu_999012464cuda3std6ranges3__45__cpo4sizeE
	.align		8
        /*00d8*/ 	.dword	_ZN34_INTERNAL_bb731c38_4_k_cu_999012464cuda3std6ranges3__45__cpo5ssizeE
	.align		8
        /*00e0*/ 	.dword	_ZN34_INTERNAL_bb731c38_4_k_cu_999012464cuda3std6ranges3__45__cpo8distanceE
	.align		8
        /*00e8*/ 	.dword	_ZN34_INTERNAL_bb731c38_4_k_cu_999012466thrust24THRUST_300001_SM_1000_NS8cuda_cub3parE
	.align		8
        /*00f0*/ 	.dword	_ZN34_INTERNAL_bb731c38_4_k_cu_999012466thrust24THRUST_300001_SM_1000_NS8cuda_cub10par_nosyncE
	.align		8
        /*00f8*/ 	.dword	_ZN34_INTERNAL_bb731c38_4_k_cu_999012466thrust24THRUST_300001_SM_1000_NS6system6detail10sequential3seqE
	.align		8
        /*0100*/ 	.dword	_ZN34_INTERNAL_bb731c38_4_k_cu_999012466thrust24THRUST_300001_SM_1000_NS6system3cpp3parE
	.align		8
        /*0108*/ 	.dword	_ZN34_INTERNAL_bb731c38_4_k_cu_999012466thrust24THRUST_300001_SM_1000_NS12placeholders2_1E
	.align		8
        /*0110*/ 	.dword	_ZN34_INTERNAL_bb731c38_4_k_cu_999012466thrust24THRUST_300001_SM_1000_NS12placeholders2_2E
	.align		8
        /*0118*/ 	.dword	_ZN34_INTERNAL_bb731c38_4_k_cu_999012466thrust24THRUST_300001_SM_1000_NS12placeholders2_3E
	.align		8
        /*0120*/ 	.dword	_ZN34_INTERNAL_bb731c38_4_k_cu_999012466thrust24THRUST_300001_SM_1000_NS12placeholders2_4E
	.align		8
        /*0128*/ 	.dword	_ZN34_INTERNAL_bb731c38_4_k_cu_999012466thrust24THRUST_300001_SM_1000_NS12placeholders2_5E
	.align		8
        /*0130*/ 	.dword	_ZN34_INTERNAL_bb731c38_4_k_cu_999012466thrust24THRUST_300001_SM_1000_NS12placeholders2_6E
	.align		8
        /*0138*/ 	.dword	_ZN34_INTERNAL_bb731c38_4_k_cu_999012466thrust24THRUST_300001_SM_1000_NS12placeholders2_7E
	.align		8
        /*0140*/ 	.dword	_ZN34_INTERNAL_bb731c38_4_k_cu_999012466thrust24THRUST_300001_SM_1000_NS12placeholders2_8E
	.align		8
        /*0148*/ 	.dword	_ZN34_INTERNAL_bb731c38_4_k_cu_999012466thrust24THRUST_300001_SM_1000_NS12placeholders2_9E
	.align		8
        /*0150*/ 	.dword	_ZN34_INTERNAL_bb731c38_4_k_cu_999012466thrust24THRUST_300001_SM_1000_NS12placeholders3_10E
	.align		8
        /*0158*/ 	.dword	_ZN34_INTERNAL_bb731c38_4_k_cu_999012466thrust24THRUST_300001_SM_1000_NS3seqE
	.align		8
        /*0160*/ 	.dword	_ZN34_INTERNAL_bb731c38_4_k_cu_999012466thrust24THRUST_300001_SM_1000_NS6deviceE


//--------------------- .text._ZN3cub18CUB_300001_SM_10006detail11EmptyKernelIvEEvv --------------------------
	.section	.text._ZN3cub18CUB_300001_SM_10006detail11EmptyKernelIvEEvv,"ax",@progbits
	.align	128
        .global         _ZN3cub18CUB_300001_SM_10006detail11EmptyKernelIvEEvv
        .type           _ZN3cub18CUB_300001_SM_10006detail11EmptyKernelIvEEvv,@function
        .size           _ZN3cub18CUB_300001_SM_10006detail11EmptyKernelIvEEvv,(.L_x_105 - _ZN3cub18CUB_300001_SM_10006detail11EmptyKernelIvEEvv)
        .other          _ZN3cub18CUB_300001_SM_10006detail11EmptyKernelIvEEvv,@"STO_CUDA_ENTRY STV_DEFAULT"
_ZN3cub18CUB_300001_SM_10006detail11EmptyKernelIvEEvv:
.text._ZN3cub18CUB_300001_SM_10006detail11EmptyKernelIvEEvv:
[----:B------:R-:W-:Y:S01]  /*0000*/  LDC R1, c[0x0][0x37c] ;  /* 0x0000df00ff017b82 */ /* 0x000fe20000000800 */
[----:B------:R-:W-:Y:S05]  /*0010*/  EXIT ;  /* 0x000000000000794d */ /* 0x000fea0003800000 */
.L_x_0:
[----:B------:R-:W-:-:S00]  /*0020*/  BRA `(.L_x_0) ;  /* 0xfffffffc00fc7947 */ /* 0x000fc0000383ffff */
[----:B------:R-:W-:-:S00]  /*0030*/  NOP ;  /* 0x0000000000007918 */ /* 0x000fc00000000000 */
        /* <DEDUP_REMOVED lines=12> */
.L_x_105:


//--------------------- .text._Z9spec_normPdS_S_S_ --------------------------
	.section	.text._Z9spec_normPdS_S_S_,"ax",@progbits
	.align	128
        .global         _Z9spec_normPdS_S_S_
        .type           _Z9spec_normPdS_S_S_,@function
        .size           _Z9spec_normPdS_S_S_,(.L_x_97 - _Z9spec_normPdS_S_S_)
        .other          _Z9spec_normPdS_S_S_,@"STO_CUDA_ENTRY STV_DEFAULT"
_Z9spec_normPdS_S_S_:
.text._Z9spec_normPdS_S_S_:
[----:B------:R-:W-:Y:S08]  /*0000*/  LDC R1, c[0x0][0x37c] ;  /* 0x0000df00ff017b82 */ /* 0x000ff00000000800 */
[----:B------:R-:W0:Y:S01]  /*0010*/  LDC.64 R4, c[0x0][0x390] ;  /* 0x0000e400ff047b82 */ /* 0x000e220000000a00 */
[----:B------:R-:W0:Y:S01]  /*0020*/  LDCU.64 UR4, c[0x0][0x358] ;  /* 0x00006b00ff0477ac */ /* 0x000e220008000a00 */
[----:B------:R-:W1:Y:S06]  /*0030*/  S2R R7, SR_TID.X ;  /* 0x0000000000077919 */ /* 0x000e6c0000002100 */
[----:B------:R-:W1:Y:S08]  /*0040*/  S2UR UR6, SR_CTAID.X ;  /* 0x00000000000679c3 */ /* 0x000e700000002500 */
[----:B------:R-:W1:Y:S01]  /*0050*/  LDC R0, c[0x0][0x360] ;  /* 0x0000d800ff007b82 */ /* 0x000e620000000800 */
[----:B0-----:R-:W2:Y:S07]  /*0060*/  LDG.E.64 R4, desc[UR4][R4.64] ;  /* 0x0000000404047981 */ /* 0x001eae000c1e1b00 */
[----:B------:R-:W0:Y:S08]  /*0070*/  LDC.64 R8, c[0x0][0x398] ;  /* 0x0000e600ff087b82 */ /* 0x000e300000000a00 */
[----:B------:R-:W3:Y:S01]  /*0080*/  LDC.64 R2, c[0x0][0x380] ;  /* 0x0000e000ff027b82 */ /* 0x000ee20000000a00 */
[----:B-1----:R-:W-:Y:S01]  /*0090*/  IMAD R0, R0, UR6, R7 ;  /* 0x0000000600007c24 */ /* 0x002fe2000f8e0207 */
[----:B0-----:R-:W4:Y:S03]  /*00a0*/  LDG.E.64 R8, desc[UR4][R8.64] ;  /* 0x0000000408087981 */ /* 0x001f26000c1e1b00 */
[----:B---3--:R-:W-:-:S06]  /*00b0*/  IMAD.WIDE R2, R0, 0x8, R2 ;  /* 0x0000000800027825 */ /* 0x008fcc00078e0202 */
[----:B------:R-:W3:Y:S01]  /*00c0*/  LDG.E.64 R2, desc[UR4][R2.64] ;  /* 0x0000000402027981 */ /* 0x000ee2000c1e1b00 */
[----:B------:R-:W-:Y:S01]  /*00d0*/  IMAD.MOV.U32 R6, RZ, RZ, 0x1 ;  /* 0x00000001ff067424 */ /* 0x000fe200078e00ff */
[----:B------:R-:W-:Y:S01]  /*00e0*/  BSSY.RECONVERGENT B0, `(.L_x_1) ;  /* 0x0000012000007945 */ /* 0x000fe20003800200 */
[----:B--2---:R-:W0:Y:S04]  /*00f0*/  MUFU.RCP64H R7, R5 ;  /* 0x0000000500077308 */ /* 0x004e280000001800 */
[----:B0-----:R-:W-:-:S08]  /*0100*/  DFMA R10, -R4, R6, 1 ;  /* 0x3ff00000040a742b */ /* 0x001fd00000000106 */
[----:B------:R-:W-:-:S08]  /*0110*/  DFMA R10, R10, R10, R10 ;  /* 0x0000000a0a0a722b */ /* 0x000fd0000000000a */
[----:B------:R-:W-:Y:S02]  /*0120*/  DFMA R10, R6, R10, R6 ;  /* 0x0000000a060a722b */ /* 0x000fe40000000006 */
[----:B----4-:R-:W-:-:S06]  /*0130*/  DADD R6, -R8, 1 ;  /* 0x3ff0000008067429 */ /* 0x010fcc0000000100 */
[----:B------:R-:W-:Y:S02]  /*0140*/  DFMA R12, -R4, R10, 1 ;  /* 0x3ff00000040c742b */ /* 0x000fe4000000010a */
[----:B---3--:R-:W-:-:S06]  /*0150*/  DMUL R6, R2, R6 ;  /* 0x0000000602067228 */ /* 0x008fcc0000000000 */
[----:B------:R-:W-:-:S04]  /*0160*/  DFMA R12, R10, R12, R10 ;  /* 0x0000000c0a0c722b */ /* 0x000fc8000000000a */
[----:B------:R-:W-:-:S04]  /*0170*/  FSETP.GEU.AND P1, PT, |R7|, 6.5827683646048100446e-37, PT ;  /* 0x036000000700780b */ /* 0x000fc80003f2e200 */
[----:B------:R-:W-:-:S08]  /*0180*/  DMUL R8, R6, R12 ;  /* 0x0000000c06087228 */ /* 0x000fd00000000000 */
[----:B------:R-:W-:-:S08]  /*0190*/  DFMA R2, -R4, R8, R6 ;  /* 0x000000080402722b */ /* 0x000fd00000000106 */
[----:B------:R-:W-:-:S10]  /*01a0*/  DFMA R2, R12, R2, R8 ;  /* 0x000000020c02722b */ /* 0x000fd40000000008 */
[----:B------:R-:W-:-:S05]  /*01b0*/  FFMA R8, RZ, R5, R3 ;  /* 0x00000005ff087223 */ /* 0x000fca0000000003 */
[----:B------:R-:W-:-:S13]  /*01c0*/  FSETP.GT.AND P0, PT, |R8|, 1.469367938527859385e-39, PT ;  /* 0x001000000800780b */ /* 0x000fda0003f04200 */
[----:B------:R-:W-:Y:S05]  /*01d0*/  @P0 BRA P1, `(.L_x_2) ;  /* 0x0000000000080947 */ /* 0x000fea0000800000 */
[----:B------:R-:W-:-:S07]  /*01e0*/  MOV R10, 0x200 ;  /* 0x00000200000a7802 */ /* 0x000fce0000000f00 */
[----:B------:R-:W-:Y:S05]  /*01f0*/  CALL.REL.NOINC `($__internal_0_$__cuda_sm20_div_rn_f64_full) ;  /* 0x0000000000187944 */ /* 0x000fea0003c00000 */
.L_x_2:
[----:B------:R-:W-:Y:S05]  /*0200*/  BSYNC.RECONVERGENT B0 ;  /* 0x0000000000007941 */ /* 0x000fea0003800200 */
.L_x_1:
[----:B------:R-:W0:Y:S01]  /*0210*/  LDC.64 R4, c[0x0][0x388] ;  /* 0x0000e200ff047b82 */ /* 0x000e220000000a00 */
[----:B------:R-:W-:Y:S01]  /*0220*/  DADD R2, -R2, 1 ;  /* 0x3ff0000002027429 */ /* 0x000fe20000000100 */
[----:B0-----:R-:W-:-:S06]  /*0230*/  IMAD.WIDE R4, R0, 0x8, R4 ;  /* 0x0000000800047825 */ /* 0x001fcc00078e0204 */
[----:B------:R-:W-:Y:S01]  /*0240*/  STG.E.64 desc[UR4][R4.64], R2 ;  /* 0x0000000204007986 */ /* 0x000fe2000c101b04 */
[----:B------:R-:W-:Y:S05]  /*0250*/  EXIT ;  /* 0x000000000000794d */ /* 0x000fea0003800000 */
        .weak           $__internal_0_$__cuda_sm20_div_rn_f64_full
        .type           $__internal_0_$__cuda_sm20_div_rn_f64_full,@function
        .size           $__internal_0_$__cuda_sm20_div_rn_f64_full,(.L_x_97 - $__internal_0_$__cuda_sm20_div_rn_f64_full)
$__internal_0_$__cuda_sm20_div_rn_f64_full:
[C---:B------:R-:W-:Y:S01]  /*0260*/  FSETP.GEU.AND P0, PT, |R5|.reuse, 1.469367938527859385e-39, PT ;  /* 0x001000000500780b */ /* 0x040fe20003f0e200 */
[----:B------:R-:W-:Y:S01]  /*0270*/  IMAD.MOV.U32 R16, RZ, RZ, 0x1 ;  /* 0x00000001ff107424 */ /* 0x000fe200078e00ff */
[----:B------:R-:W-:Y:S01]  /*0280*/  LOP3.LUT R2, R5, 0x800fffff, RZ, 0xc0, !PT ;  /* 0x800fffff05027812 */ /* 0x000fe200078ec0ff */
[----:B------:R-:W-:Y:S01]  /*0290*/  BSSY.RECONVERGENT B1, `(.L_x_3) ;  /* 0x0000055000017945 */ /* 0x000fe20003800200 */
[C---:B------:R-:W-:Y:S02]  /*02a0*/  FSETP.GEU.AND P2, PT, |R7|.reuse, 1.469367938527859385e-39, PT ;  /* 0x001000000700780b */ /* 0x040fe40003f4e200 */
[----:B------:R-:W-:Y:S01]  /*02b0*/  LOP3.LUT R3, R2, 0x3ff00000, RZ, 0xfc, !PT ;  /* 0x3ff0000002037812 */ /* 0x000fe200078efcff */
[----:B------:R-:W-:Y:S01]  /*02c0*/  IMAD.MOV.U32 R2, RZ, RZ, R4 ;  /* 0x000000ffff027224 */ /* 0x000fe200078e0004 */
[----:B------:R-:W-:Y:S02]  /*02d0*/  LOP3.LUT R11, R7, 0x7ff00000, RZ, 0xc0, !PT ;  /* 0x7ff00000070b7812 */ /* 0x000fe400078ec0ff */
[----:B------:R-:W-:-:S03]  /*02e0*/  LOP3.LUT R14, R5, 0x7ff00000, RZ, 0xc0, !PT ;  /* 0x7ff00000050e7812 */ /* 0x000fc600078ec0ff */
[----:B------:R-:W-:Y:S01]  /*02f0*/  @!P0 DMUL R2, R4, 8.98846567431157953865e+307 ;  /* 0x7fe0000004028828 */ /* 0x000fe20000000000 */
[----:B------:R-:W-:-:S03]  /*0300*/  ISETP.GE.U32.AND P1, PT, R11, R14, PT ;  /* 0x0000000e0b00720c */ /* 0x000fc60003f26070 */
[----:B------:R-:W-:Y:S01]  /*0310*/  @!P2 LOP3.LUT R12, R5, 0x7ff00000, RZ, 0xc0, !PT ;  /* 0x7ff00000050ca812 */ /* 0x000fe200078ec0ff */
[----:B------:R-:W-:Y:S01]  /*0320*/  @!P2 IMAD.MOV.U32 R18, RZ, RZ, RZ ;  /* 0x000000ffff12a224 */ /* 0x000fe200078e00ff */
[----:B------:R-:W0:Y:S02]  /*0330*/  MUFU.RCP64H R17, R3 ;  /* 0x0000000300117308 */ /* 0x000e240000001800 */
[----:B------:R-:W-:Y:S01]  /*0340*/  @!P2 ISETP.GE.U32.AND P3, PT, R11, R12, PT ;  /* 0x0000000c0b00a20c */ /* 0x000fe20003f66070 */
[----:B------:R-:W-:-:S05]  /*0350*/  IMAD.MOV.U32 R12, RZ, RZ, 0x1ca00000 ;  /* 0x1ca00000ff0c7424 */ /* 0x000fca00078e00ff */
[----:B------:R-:W-:-:S04]  /*0360*/  @!P2 SEL R13, R12, 0x63400000, !P3 ;  /* 0x634000000c0da807 */ /* 0x000fc80005800000 */
[----:B------:R-:W-:-:S04]  /*0370*/  @!P2 LOP3.LUT R13, R13, 0x80000000, R7, 0xf8, !PT ;  /* 0x800000000d0da812 */ /* 0x000fc800078ef807 */
[----:B------:R-:W-:Y:S01]  /*0380*/  @!P2 LOP3.LUT R19, R13, 0x100000, RZ, 0xfc, !PT ;  /* 0x001000000d13a812 */ /* 0x000fe200078efcff */
[----:B0-----:R-:W-:-:S08]  /*0390*/  DFMA R8, R16, -R2, 1 ;  /* 0x3ff000001008742b */ /* 0x001fd00000000802 */
[----:B------:R-:W-:-:S08]  /*03a0*/  DFMA R8, R8, R8, R8 ;  /* 0x000000080808722b */ /* 0x000fd00000000008 */
[----:B------:R-:W-:Y:S01]  /*03b0*/  DFMA R16, R16, R8, R16 ;  /* 0x000000081010722b */ /* 0x000fe20000000010 */
[----:B------:R-:W-:Y:S01]  /*03c0*/  SEL R9, R12, 0x63400000, !P1 ;  /* 0x634000000c097807 */ /* 0x000fe20004800000 */
[----:B------:R-:W-:-:S03]  /*03d0*/  IMAD.MOV.U32 R8, RZ, RZ, R6 ;  /* 0x000000ffff087224 */ /* 0x000fc600078e0006 */
[----:B------:R-:W-:-:S03]  /*03e0*/  LOP3.LUT R9, R9, 0x800fffff, R7, 0xf8, !PT ;  /* 0x800fffff09097812 */ /* 0x000fc600078ef807 */
[----:B------:R-:W-:-:S03]  /*03f0*/  DFMA R20, R16, -R2, 1 ;  /* 0x3ff000001014742b */ /* 0x000fc60000000802 */
[----:B------:R-:W-:-:S05]  /*0400*/  @!P2 DFMA R8, R8, 2, -R18 ;  /* 0x400000000808a82b */ /* 0x000fca0000000812 */
[----:B------:R-:W-:Y:S01]  /*0410*/  DFMA R16, R16, R20, R16 ;  /* 0x000000141010722b */ /* 0x000fe20000000010 */
[----:B------:R-:W-:Y:S02]  /*0420*/  IMAD.MOV.U32 R21, RZ, RZ, R11 ;  /* 0x000000ffff157224 */ /* 0x000fe400078e000b */
[----:B------:R-:W-:Y:S01]  /*0430*/  IMAD.MOV.U32 R20, RZ, RZ, R14 ;  /* 0x000000ffff147224 */ /* 0x000fe200078e000e */
[----:B------:R-:W-:Y:S02]  /*0440*/  @!P0 LOP3.LUT R20, R3, 0x7ff00000, RZ, 0xc0, !PT ;  /* 0x7ff0000003148812 */ /* 0x000fe400078ec0ff */
[----:B------:R-:W-:Y:S02]  /*0450*/  @!P2 LOP3.LUT R21, R9, 0x7ff00000, RZ, 0xc0, !PT ;  /* 0x7ff000000915a812 */ /* 0x000fe400078ec0ff */
[----:B------:R-:W-:Y:S01]  /*0460*/  DMUL R18, R16, R8 ;  /* 0x0000000810127228 */ /* 0x000fe20000000000 */
[----:B------:R-:W-:Y:S02]  /*0470*/  VIADD R22, R20, 0xffffffff ;  /* 0xffffffff14167836 */ /* 0x000fe40000000000 */
[----:B------:R-:W-:-:S05]  /*0480*/  VIADD R13, R21, 0xffffffff ;  /* 0xffffffff150d7836 */ /* 0x000fca0000000000 */
[----:B------:R-:W-:Y:S01]  /*0490*/  DFMA R14, R18, -R2, R8 ;  /* 0x80000002120e722b */ /* 0x000fe20000000008 */
[----:B------:R-:W-:-:S04]  /*04a0*/  ISETP.GT.U32.AND P0, PT, R13, 0x7feffffe, PT ;  /* 0x7feffffe0d00780c */ /* 0x000fc80003f04070 */
[----:B------:R-:W-:-:S03]  /*04b0*/  ISETP.GT.U32.OR P0, PT, R22, 0x7feffffe, P0 ;  /* 0x7feffffe1600780c */ /* 0x000fc60000704470 */
[----:B------:R-:W-:-:S10]  /*04c0*/  DFMA R14, R16, R14, R18 ;  /* 0x0000000e100e722b */ /* 0x000fd40000000012 */
[----:B------:R-:W-:Y:S05]  /*04d0*/  @P0 BRA `(.L_x_4) ;  /* 0x00000000006c0947 */ /* 0x000fea0003800000 */
[----:B------:R-:W-:-:S04]  /*04e0*/  LOP3.LUT R16, R5, 0x7ff00000, RZ, 0xc0, !PT ;  /* 0x7ff0000005107812 */ /* 0x000fc800078ec0ff */
[CC--:B------:R-:W-:Y:S02]  /*04f0*/  VIADDMNMX R6, R11.reuse, -R16.reuse, 0xb9600000, !PT ;  /* 0xb96000000b067446 */ /* 0x0c0fe40007800910 */
[----:B------:R-:W-:Y:S02]  /*0500*/  ISETP.GE.U32.AND P0, PT, R11, R16, PT ;  /* 0x000000100b00720c */ /* 0x000fe40003f06070 */
[----:B------:R-:W-:Y:S02]  /*0510*/  VIMNMX R6, PT, PT, R6, 0x46a00000, PT ;  /* 0x46a0000006067848 */ /* 0x000fe40003fe0100 */
[----:B------:R-:W-:-:S05]  /*0520*/  SEL R11, R12, 0x63400000, !P0 ;  /* 0x634000000c0b7807 */ /* 0x000fca0004000000 */
[----:B------:R-:W-:Y:S02]  /*0530*/  IMAD.IADD R11, R6, 0x1, -R11 ;  /* 0x00000001060b7824 */ /* 0x000fe400078e0a0b */
[----:B------:R-:W-:Y:S02]  /*0540*/  IMAD.MOV.U32 R6, RZ, RZ, RZ ;  /* 0x000000ffff067224 */ /* 0x000fe400078e00ff */
[----:B------:R-:W-:-:S06]  /*0550*/  VIADD R7, R11, 0x7fe00000 ;  /* 0x7fe000000b077836 */ /* 0x000fcc0000000000 */
[----:B------:R-:W-:-:S10]  /*0560*/  DMUL R12, R14, R6 ;  /* 0x000000060e0c7228 */ /* 0x000fd40000000000 */
[----:B------:R-:W-:-:S13]  /*0570*/  FSETP.GTU.AND P0, PT, |R13|, 1.469367938527859385e-39, PT ;  /* 0x001000000d00780b */ /* 0x000fda0003f0c200 */
[----:B------:R-:W-:Y:S05]  /*0580*/  @P0 BRA `(.L_x_5) ;  /* 0x0000000000940947 */ /* 0x000fea0003800000 */
[----:B------:R-:W-:Y:S01]  /*0590*/  DFMA R2, R14, -R2, R8 ;  /* 0x800000020e02722b */ /* 0x000fe20000000008 */
[----:B------:R-:W-:-:S09]  /*05a0*/  IMAD.MOV.U32 R6, RZ, RZ, RZ ;  /* 0x000000ffff067224 */ /* 0x000fd200078e00ff */
[C---:B------:R-:W-:Y:S02]  /*05b0*/  FSETP.NEU.AND P0, PT, R3.reuse, RZ, PT ;  /* 0x000000ff0300720b */ /* 0x040fe40003f0d000 */
[----:B------:R-:W-:-:S04]  /*05c0*/  LOP3.LUT R5, R3, 0x80000000, R5, 0x48, !PT ;  /* 0x8000000003057812 */ /* 0x000fc800078e4805 */
[----:B------:R-:W-:-:S07]  /*05d0*/  LOP3.LUT R7, R5, R7, RZ, 0xfc, !PT ;  /* 0x0000000705077212 */ /* 0x000fce00078efcff */
[----:B------:R-:W-:Y:S05]  /*05e0*/  @!P0 BRA `(.L_x_5) ;  /* 0x00000000007c8947 */ /* 0x000fea0003800000 */
[----:B------:R-:W-:Y:S01]  /*05f0*/  IMAD.MOV R3, RZ, RZ, -R11 ;  /* 0x000000ffff037224 */ /* 0x000fe200078e0a0b */
[----:B------:R-:W-:Y:S01]  /*0600*/  DMUL.RP R6, R14, R6 ;  /* 0x000000060e067228 */ /* 0x000fe20000008000 */
[----:B------:R-:W-:Y:S01]  /*0610*/  IMAD.MOV.U32 R2, RZ, RZ, RZ ;  /* 0x000000ffff027224 */ /* 0x000fe200078e00ff */
[----:B------:R-:W-:-:S05]  /*0620*/  IADD3 R11, PT, PT, -R11, -0x43300000, RZ ;  /* 0xbcd000000b0b7810 */ /* 0x000fca0007ffe1ff */
[----:B------:R-:W-:-:S03]  /*0630*/  DFMA R2, R12, -R2, R14 ;  /* 0x800000020c02722b */ /* 0x000fc6000000000e */
[----:B------:R-:W-:-:S07]  /*0640*/  LOP3.LUT R5, R7, R5, RZ, 0x3c, !PT ;  /* 0x0000000507057212 */ /* 0x000fce00078e3cff */
[----:B------:R-:W-:-:S04]  /*0650*/  FSETP.NEU.AND P0, PT, |R3|, R11, PT ;  /* 0x0000000b0300720b */ /* 0x000fc80003f0d200 */
[----:B------:R-:W-:Y:S02]  /*0660*/  FSEL R12, R6, R12, !P0 ;  /* 0x0000000c060c7208 */ /* 0x000fe40004000000 */
[----:B------:R-:W-:Y:S01]  /*0670*/  FSEL R13, R5, R13, !P0 ;  /* 0x0000000d050d7208 */ /* 0x000fe20004000000 */
[----:B------:R-:W-:Y:S06]  /*0680*/  BRA `(.L_x_5) ;  /* 0x0000000000547947 */ /* 0x000fec0003800000 */
.L_x_4:
[----:B------:R-:W-:-:S14]  /*0690*/  DSETP.NAN.AND P0, PT, R6, R6, PT ;  /* 0x000000060600722a */ /* 0x000fdc0003f08000 */
[----:B------:R-:W-:Y:S05]  /*06a0*/  @P0 BRA `(.L_x_6) ;  /* 0x0000000000440947 */ /* 0x000fea0003800000 */
[----:B------:R-:W-:-:S14]  /*06b0*/  DSETP.NAN.AND P0, PT, R4, R4, PT ;  /* 0x000000040400722a */ /* 0x000fdc0003f08000 */
[----:B------:R-:W-:Y:S05]  /*06c0*/  @P0 BRA `(.L_x_7) ;  /* 0x0000000000300947 */ /* 0x000fea0003800000 */
[----:B------:R-:W-:Y:S01]  /*06d0*/  ISETP.NE.AND P0, PT, R21, R20, PT ;  /* 0x000000141500720c */ /* 0x000fe20003f05270 */
[----:B------:R-:W-:Y:S02]  /*06e0*/  IMAD.MOV.U32 R12, RZ, RZ, 0x0 ;  /* 0x00000000ff0c7424 */ /* 0x000fe400078e00ff */
[----:B------:R-:W-:-:S10]  /*06f0*/  IMAD.MOV.U32 R13, RZ, RZ, -0x80000 ;  /* 0xfff80000ff0d7424 */ /* 0x000fd400078e00ff */
[----:B------:R-:W-:Y:S05]  /*0700*/  @!P0 BRA `(.L_x_5) ;  /* 0x0000000000348947 */ /* 0x000fea0003800000 */
[----:B------:R-:W-:Y:S02]  /*0710*/  ISETP.NE.AND P0, PT, R21, 0x7ff00000, PT ;  /* 0x7ff000001500780c */ /* 0x000fe40003f05270 */
[----:B------:R-:W-:Y:S02]  /*0720*/  LOP3.LUT R13, R7, 0x80000000, R5, 0x48, !PT ;  /* 0x80000000070d7812 */ /* 0x000fe400078e4805 */
[----:B------:R-:W-:-:S13]  /*0730*/  ISETP.EQ.OR P0, PT, R20, RZ, !P0 ;  /* 0x000000ff1400720c */ /* 0x000fda0004702670 */
[----:B------:R-:W-:Y:S01]  /*0740*/  @P0 LOP3.LUT R2, R13, 0x7ff00000, RZ, 0xfc, !PT ;  /* 0x7ff000000d020812 */ /* 0x000fe200078efcff */
[----:B------:R-:W-:Y:S02]  /*0750*/  @!P0 IMAD.MOV.U32 R12, RZ, RZ, RZ ;  /* 0x000000ffff0c8224 */ /* 0x000fe400078e00ff */
[----:B------:R-:W-:Y:S02]  /*0760*/  @P0 IMAD.MOV.U32 R12, RZ, RZ, RZ ;  /* 0x000000ffff0c0224 */ /* 0x000fe400078e00ff */
[----:B------:R-:W-:Y:S01]  /*0770*/  @P0 IMAD.MOV.U32 R13, RZ, RZ, R2 ;  /* 0x000000ffff0d0224 */ /* 0x000fe200078e0002 */
[----:B------:R-:W-:Y:S06]  /*0780*/  BRA `(.L_x_5) ;  /* 0x0000000000147947 */ /* 0x000fec0003800000 */
.L_x_7:
[----:B------:R-:W-:Y:S01]  /*0790*/  LOP3.LUT R13, R5, 0x80000, RZ, 0xfc, !PT ;  /* 0x00080000050d7812 */ /* 0x000fe200078efcff */
[----:B------:R-:W-:Y:S01]  /*07a0*/  IMAD.MOV.U32 R12, RZ, RZ, R4 ;  /* 0x000000ffff0c7224 */ /* 0x000fe200078e0004 */
[----:B------:R-:W-:Y:S06]  /*07b0*/  BRA `(.L_x_5) ;  /* 0x0000000000087947 */ /* 0x000fec0003800000 */
.L_x_6:
[----:B------:R-:W-:Y:S01]  /*07c0*/  LOP3.LUT R13, R7, 0x80000, RZ, 0xfc, !PT ;  /* 0x00080000070d7812 */ /* 0x000fe200078efcff */
[----:B------:R-:W-:-:S07]  /*07d0*/  IMAD.MOV.U32 R12, RZ, RZ, R6 ;  /* 0x000000ffff0c7224 */ /* 0x000fce00078e0006 */
.L_x_5:
[----:B------:R-:W-:Y:S05]  /*07e0*/  BSYNC.RECONVERGENT B1 ;  /* 0x0000000000017941 */ /* 0x000fea0003800200 */
.L_x_3:
[----:B------:R-:W-:Y:S02]  /*07f0*/  IMAD.MOV.U32 R11, RZ, RZ, 0x0 ;  /* 0x00000000ff0b7424 */ /* 0x000fe400078e00ff */
[----:B------:R-:W-:Y:S02]  /*0800*/  IMAD.MOV.U32 R2, RZ, RZ, R12 ;  /* 0x000000ffff027224 */ /* 0x000fe400078e000c */
[----:B------:R-:W-:Y:S01]  /*0810*/  IMAD.MOV.U32 R3, RZ, RZ, R13 ;  /* 0x000000ffff037224 */ /* 0x000fe200078e000d */
[----:B------:R-:W-:Y:S06]  /*0820*/  RET.REL.NODEC R10 `(_Z9spec_normPdS_S_S_) ;  /* 0xfffffff40af47950 */ /* 0x000fec0003c3ffff */
.L_x_8:
        /* <DEDUP_REMOVED lines=13> */
.L_x_97:


//--------------------- .text._Z27reduceMinIdxOptimizedSharedPdiS_Pi --------------------------
	.section	.text._Z27reduceMinIdxOptimizedSharedPdiS_Pi,"ax",@progbits
	.align	128
        .global         _Z27reduceMinIdxOptimizedSharedPdiS_Pi
        .type           _Z27reduceMinIdxOptimizedSharedPdiS_Pi,@function
        .size           _Z27reduceMinIdxOptimizedSharedPdiS_Pi,(.L_x_107 - _Z27reduceMinIdxOptimizedSharedPdiS_Pi)
        .other          _Z27reduceMinIdxOptimizedSharedPdiS_Pi,@"STO_CUDA_ENTRY STV_DEFAULT"
_Z27reduceMinIdxOptimizedSharedPdiS_Pi:
.text._Z27reduceMinIdxOptimizedSharedPdiS_Pi:
[----:B------:R-:W-:Y:S01]  /*0000*/  LDC R1, c[0x0][0x37c] ;  /* 0x0000df00ff017b82 */ /* 0x000fe20000000800 */
[----:B------:R-:W0:Y:S07]  /*0010*/  S2R R8, SR_TID.X ;  /* 0x0000000000087919 */ /* 0x000e2e0000002100 */
[----:B------:R-:W1:Y:S01]  /*0020*/  LDC.64 R4, c[0x0][0x380] ;  /* 0x0000e000ff047b82 */ /* 0x000e620000000a00 */
[----:B------:R-:W1:Y:S01]  /*0030*/  LDCU.64 UR6, c[0x0][0x358] ;  /* 0x00006b00ff0677ac */ /* 0x000e620008000a00 */
[----:B------:R-:W2:Y:S01]  /*0040*/  LDCU UR4, c[0x0][0x388] ;  /* 0x00007100ff0477ac */ /* 0x000ea20008000800 */
[----:B0-----:R-:W-:-:S13]  /*0050*/  ISETP.NE.AND P1, PT, R8, RZ, PT ;  /* 0x000000ff0800720c */ /* 0x001fda0003f25270 */
[----:B-1----:R-:W3:Y:S01]  /*0060*/  @!P1 LDG.E.64 R6, desc[UR6][R4.64] ;  /* 0x0000000604069981 */ /* 0x002ee2000c1e1b00 */
[----:B------:R-:W-:Y:S01]  /*0070*/  @!P1 MOV R0, 0x400 ;  /* 0x0000040000009802 */ /* 0x000fe20000000f00 */
[----:B------:R-:W0:Y:S03]  /*0080*/  @!P1 S2R R9, SR_CgaCtaId ;  /* 0x0000000000099919 */ /* 0x000e260000008800 */
[----:B0-----:R-:W-:-:S05]  /*0090*/  @!P1 LEA R9, R9, R0, 0x18 ;  /* 0x0000000009099211 */ /* 0x001fca00078ec0ff */
[----:B------:R0:W-:Y:S04]  /*00a0*/  @!P1 STS [R9+0x8], RZ ;  /* 0x000008ff09009388 */ /* 0x0001e80000000800 */
[----:B---3--:R0:W-:Y:S01]  /*00b0*/  @!P1 STS.64 [R9], R6 ;  /* 0x0000000609009388 */ /* 0x0081e20000000a00 */
[----:B------:R-:W-:Y:S06]  /*00c0*/  BAR.SYNC.DEFER_BLOCKING 0x0 ;  /* 0x0000000000007b1d */ /* 0x000fec0000010000 */
[----:B------:R0:W5:Y:S01]  /*00d0*/  LDG.E.64 R2, desc[UR6][R4.64] ;  /* 0x0000000604027981 */ /* 0x000162000c1e1b00 */
[----:B--2---:R-:W-:Y:S01]  /*00e0*/  ISETP.GE.AND P0, PT, R8, UR4, PT ;  /* 0x0000000408007c0c */ /* 0x004fe2000bf06270 */
[----:B------:R-:W-:Y:S01]  /*00f0*/  BSSY.RECONVERGENT B0, `(.L_x_9) ;  /* 0x0000010000007945 */ /* 0x000fe20003800200 */
[----:B------:R-:W-:-:S11]  /*0100*/  IMAD.MOV.U32 R0, RZ, RZ, RZ ;  /* 0x000000ffff007224 */ /* 0x000fd600078e00ff */
[----:B0-----:R-:W-:Y:S05]  /*0110*/  @P0 BRA `(.L_x_10) ;  /* 0x0000000000340947 */ /* 0x001fea0003800000 */
[----:B------:R-:W0:Y:S01]  /*0120*/  LDC R10, c[0x0][0x360] ;  /* 0x0000d800ff0a7b82 */ /* 0x000e220000000800 */
[----:B------:R-:W-:Y:S02]  /*0130*/  IMAD.MOV.U32 R9, RZ, RZ, R8 ;  /* 0x000000ffff097224 */ /* 0x000fe400078e0008 */
[----:B------:R-:W-:-:S05]  /*0140*/  IMAD.MOV.U32 R0, RZ, RZ, RZ ;  /* 0x000000ffff007224 */ /* 0x000fca00078e00ff */
[----:B------:R-:W1:Y:S02]  /*0150*/  LDC.64 R6, c[0x0][0x380] ;  /* 0x0000e000ff067b82 */ /* 0x000e640000000a00 */
.L_x_11:
[----:B-1----:R-:W-:-:S06]  /*0160*/  IMAD.WIDE R4, R9, 0x8, R6 ;  /* 0x0000000809047825 */ /* 0x002fcc00078e0206 */
[----:B------:R-:W2:Y:S02]  /*0170*/  LDG.E.64 R4, desc[UR6][R4.64] ;  /* 0x0000000604047981 */ /* 0x000ea4000c1e1b00 */
[----:B--2--5:R-:W-:-:S06]  /*0180*/  DSETP.GT.AND P0, PT, R2, R4, PT ;  /* 0x000000040200722a */ /* 0x024fcc0003f04000 */
[----:B------:R-:W-:Y:S01]  /*0190*/  SEL R0, R9, R0, P0 ;  /* 0x0000000009007207 */ /* 0x000fe20000000000 */
[----:B0-----:R-:W-:Y:S01]  /*01a0*/  IMAD.IADD R9, R10, 0x1, R9 ;  /* 0x000000010a097824 */ /* 0x001fe200078e0209 */
[----:B------:R-:W-:Y:S02]  /*01b0*/  FSEL R2, R4, R2, P0 ;  /* 0x0000000204027208 */ /* 0x000fe40000000000 */
[----:B------:R-:W-:Y:S02]  /*01c0*/  FSEL R3, R5, R3, P0 ;  /* 0x0000000305037208 */ /* 0x000fe40000000000 */
[----:B------:R-:W-:-:S13]  /*01d0*/  ISETP.GE.AND P2, PT, R9, UR4, PT ;  /* 0x0000000409007c0c */ /* 0x000fda000bf46270 */
[----:B------:R-:W-:Y:S05]  /*01e0*/  @!P2 BRA `(.L_x_11) ;  /* 0xfffffffc00dca947 */ /* 0x000fea000383ffff */
.L_x_10:
[----:B------:R-:W-:Y:S05]  /*01f0*/  BSYNC.RECONVERGENT B0 ;  /* 0x0000000000007941 */ /* 0x000fea0003800200 */
.L_x_9:
[----:B------:R-:W0:Y:S01]  /*0200*/  S2UR UR5, SR_CgaCtaId ;  /* 0x00000000000579c3 */ /* 0x000e220000008800 */
[----:B------:R-:W-:Y:S02]  /*0210*/  UMOV UR4, 0x400 ;  /* 0x0000040000047882 */ /* 0x000fe40000000000 */
[----:B0-----:R-:W-:-:S09]  /*0220*/  ULEA UR4, UR5, UR4, 0x18 ;  /* 0x0000000405047291 */ /* 0x001fd2000f8ec0ff */
[----:B------:R-:W0:Y:S03]  /*0230*/  LDS.64 R4, [UR4] ;  /* 0x00000004ff047984 */ /* 0x000e260008000a00 */
.L_x_12:
[----:B0----5:R-:W-:Y:S01]  /*0240*/  DSETP.MIN.AND P0, P2, R4, R2, PT ;  /* 0x000000020400722a */ /* 0x021fe20003a00000 */
[----:B------:R-:W-:Y:S01]  /*0250*/  IMAD.MOV.U32 R7, RZ, RZ, R5 ;  /* 0x000000ffff077224 */ /* 0x000fe200078e0005 */
[----:B------:R-:W-:Y:S05]  /*0260*/  YIELD ;  /* 0x0000000000007946 */ /* 0x000fea0003800000 */
[----:B------:R-:W-:Y:S02]  /*0270*/  IMAD.MOV.U32 R8, RZ, RZ, R3 ;  /* 0x000000ffff087224 */ /* 0x000fe400078e0003 */
[----:B------:R-:W-:Y:S02]  /*0280*/  IMAD.MOV.U32 R6, RZ, RZ, R4 ;  /* 0x000000ffff067224 */ /* 0x000fe400078e0004 */
[----:B------:R-:W-:Y:S01]  /*0290*/  IMAD.U32 R11, RZ, RZ, UR4 ;  /* 0x00000004ff0b7e24 */ /* 0x000fe2000f8e00ff */
[----:B------:R-:W-:Y:S01]  /*02a0*/  FSEL R9, R7, R8, P0 ;  /* 0x0000000807097208 */ /* 0x000fe20000000000 */
[----:B------:R-:W-:Y:S01]  /*02b0*/  IMAD.MOV.U32 R7, RZ, RZ, R2 ;  /* 0x000000ffff077224 */ /* 0x000fe200078e0002 */
[----:B------:R-:W-:-:S04]  /*02c0*/  @P2 LOP3.LUT R9, R8, 0x80000, RZ, 0xfc, !PT ;  /* 0x0008000008092812 */ /* 0x000fc800078efcff */
[----:B------:R-:W-:Y:S01]  /*02d0*/  SEL R6, R6, R7, P0 ;  /* 0x0000000706067207 */ /* 0x000fe20000000000 */
[----:B------:R-:W-:-:S06]  /*02e0*/  IMAD.MOV.U32 R7, RZ, RZ, R9 ;  /* 0x000000ffff077224 */ /* 0x000fcc00078e0009 */
[----:B------:R-:W0:Y:S02]  /*02f0*/  ATOMS.CAS.64 R6, [R11], R4, R6 ;  /* 0x000000040b06738d */ /* 0x000e240000000406 */
[----:B0-----:R-:W-:Y:S01]  /*0300*/  ISETP.NE.U32.AND P0, PT, R4, R6, PT ;  /* 0x000000060400720c */ /* 0x001fe20003f05070 */
[----:B------:R-:W-:-:S03]  /*0310*/  IMAD.MOV.U32 R4, RZ, RZ, R6 ;  /* 0x000000ffff047224 */ /* 0x000fc600078e0006 */
[----:B------:R-:W-:Y:S01]  /*0320*/  ISETP.NE.AND.EX P0, PT, R5, R7, PT, P0 ;  /* 0x000000070500720c */ /* 0x000fe20003f05300 */
[----:B------:R-:W-:-:S12]  /*0330*/  IMAD.MOV.U32 R5, RZ, RZ, R7 ;  /* 0x000000ffff057224 */ /* 0x000fd800078e0007 */
[----:B------:R-:W-:Y:S05]  /*0340*/  @P0 BRA `(.L_x_12) ;  /* 0xfffffffc00bc0947 */ /* 0x000fea000383ffff */
[----:B------:R-:W-:Y:S05]  /*0350*/  WARPSYNC.ALL ;  /* 0x0000000000007948 */ /* 0x000fea0003800000 */
[----:B------:R-:W-:Y:S06]  /*0360*/  BAR.SYNC.DEFER_BLOCKING 0x0 ;  /* 0x0000000000007b1d */ /* 0x000fec0000010000 */
[----:B------:R-:W0:Y:S02]  /*0370*/  LDS.64 R4, [UR4] ;  /* 0x00000004ff047984 */ /* 0x000e240008000a00 */
[----:B0-----:R-:W-:-:S14]  /*0380*/  DSETP.NEU.AND P0, PT, R4, R2, PT ;  /* 0x000000020400722a */ /* 0x001fdc0003f0d000 */
[----:B------:R0:W-:Y:S01]  /*0390*/  @!P0 STS [UR4+0x8], R0 ;  /* 0x00000800ff008988 */ /* 0x0001e20008000804 */
[----:B------:R-:W-:Y:S06]  /*03a0*/  BAR.SYNC.DEFER_BLOCKING 0x0 ;  /* 0x0000000000007b1d */ /* 0x000fec0000010000 */
[----:B------:R-:W-:Y:S05]  /*03b0*/  @P1 EXIT ;  /* 0x000000000000194d */ /* 0x000fea0003800000 */
[----:B------:R-:W1:Y:S01]  /*03c0*/  LDS.64 R2, [UR4] ;  /* 0x00000004ff027984 */ /* 0x000e620008000a00 */
[----:B------:R-:W1:Y:S03]  /*03d0*/  LDC.64 R4, c[0x0][0x390] ;  /* 0x0000e400ff047b82 */ /* 0x000e660000000a00 */
[----:B------:R-:W2:Y:S05]  /*03e0*/  LDS R9, [UR4+0x8] ;  /* 0x00000804ff097984 */ /* 0x000eaa0008000800 */
[----:B------:R-:W2:Y:S01]  /*03f0*/  LDC.64 R6, c[0x0][0x398] ;  /* 0x0000e600ff067b82 */ /* 0x000ea20000000a00 */
[----:B-1----:R-:W-:Y:S04]  /*0400*/  STG.E.64 desc[UR6][R4.64], R2 ;  /* 0x0000000204007986 */ /* 0x002fe8000c101b06 */
[----:B--2---:R-:W-:Y:S01]  /*0410*/  STG.E desc[UR6][R6.64], R9 ;  /* 0x0000000906007986 */ /* 0x004fe2000c101906 */
[----:B------:R-:W-:Y:S05]  /*0420*/  EXIT ;  /* 0x000000000000794d */ /* 0x000fea0003800000 */
.L_x_13:
        /* <DEDUP_REMOVED lines=13> */
.L_x_107:


//--------------------- .text._Z27reduceMaxIdxOptimizedSharedPdiS_Pi --------------------------
	.section	.text._Z27reduceMaxIdxOptimizedSharedPdiS_Pi,"ax",@progbits
	.align	128
        .global         _Z27reduceMaxIdxOptimizedSharedPdiS_Pi
        .type           _Z27reduceMaxIdxOptimizedSharedPdiS_Pi,@function
        .size           _Z27reduceMaxIdxOptimizedSharedPdiS_Pi,(.L_x_108 - _Z27reduceMaxIdxOptimizedSharedPdiS_Pi)
        .other          _Z27reduceMaxIdxOptimizedSharedPdiS_Pi,@"STO_CUDA_ENTRY STV_DEFAULT"
_Z27reduceMaxIdxOptimizedSharedPdiS_Pi:
.text._Z27reduceMaxIdxOptimizedSharedPdiS_Pi:
[----:B------:R-:W-:Y:S01]  /*0000*/  LDC R1, c[0x0][0x37c] ;  /* 0x0000df00ff017b82 */ /* 0x000fe20000000800 */
[----:B------:R-:W0:Y:S01]  /*0010*/  S2R R9, SR_TID.X ;  /* 0x0000000000097919 */ /* 0x000e220000002100 */
[----:B------:R-:W1:Y:S01]  /*0020*/  LDCU UR4, c[0x0][0x388] ;  /* 0x00007100ff0477ac */ /* 0x000e620008000800 */
[----:B------:R-:W-:Y:S01]  /*0030*/  BSSY.RECONVERGENT B0, `(.L_x_14) ;  /* 0x000001f000007945 */ /* 0x000fe20003800200 */
[----:B------:R-:W-:Y:S02]  /*0040*/  HFMA2 R3, -RZ, RZ, -2.462890625, 16 ;  /* 0xc0ed4c00ff037431 */ /* 0x000fe400000001ff */
[----:B------:R-:W-:Y:S01]  /*0050*/  IMAD.MOV.U32 R2, RZ, RZ, 0x0 ;  /* 0x00000000ff027424 */ /* 0x000fe200078e00ff */
[----:B------:R-:W2:Y:S01]  /*0060*/  LDCU.64 UR6, c[0x0][0x358] ;  /* 0x00006b00ff0677ac */ /* 0x000ea20008000a00 */
[C---:B0-----:R-:W-:Y:S02]  /*0070*/  ISETP.NE.AND P1, PT, R9.reuse, RZ, PT ;  /* 0x000000ff0900720c */ /* 0x041fe40003f25270 */
[----:B-1----:R-:W-:-:S11]  /*0080*/  ISETP.GE.AND P0, PT, R9, UR4, PT ;  /* 0x0000000409007c0c */ /* 0x002fd6000bf06270 */
[----:B------:R-:W0:Y:S01]  /*0090*/  @!P1 S2R R7, SR_CgaCtaId ;  /* 0x0000000000079919 */ /* 0x000e220000008800 */
[----:B------:R-:W-:Y:S01]  /*00a0*/  @!P1 MOV R0, 0x400 ;  /* 0x0000040000009802 */ /* 0x000fe20000000f00 */
[----:B------:R-:W-:Y:S02]  /*00b0*/  @!P1 IMAD.MOV.U32 R4, RZ, RZ, 0x0 ;  /* 0x00000000ff049424 */ /* 0x000fe400078e00ff */
[----:B------:R-:W-:Y:S01]  /*00c0*/  @!P1 IMAD.MOV.U32 R5, RZ, RZ, -0x3f12b400 ;  /* 0xc0ed4c00ff059424 */ /* 0x000fe200078e00ff */
[----:B0-----:R-:W-:Y:S01]  /*00d0*/  @!P1 LEA R7, R7, R0, 0x18 ;  /* 0x0000000007079211 */ /* 0x001fe200078ec0ff */
[----:B------:R-:W-:-:S04]  /*00e0*/  IMAD.MOV.U32 R0, RZ, RZ, RZ ;  /* 0x000000ffff007224 */ /* 0x000fc800078e00ff */
[----:B------:R0:W-:Y:S04]  /*00f0*/  @!P1 STS.64 [R7], R4 ;  /* 0x0000000407009388 */ /* 0x0001e80000000a00 */
[----:B------:R0:W-:Y:S01]  /*0100*/  @!P1 STS [R7+0x8], RZ ;  /* 0x000008ff07009388 */ /* 0x0001e20000000800 */
[----:B------:R-:W-:Y:S06]  /*0110*/  BAR.SYNC.DEFER_BLOCKING 0x0 ;  /* 0x0000000000007b1d */ /* 0x000fec0000010000 */
[----:B--2---:R-:W-:Y:S05]  /*0120*/  @P0 BRA `(.L_x_15) ;  /* 0x00000000003c0947 */ /* 0x004fea0003800000 */
[----:B------:R-:W1:Y:S01]  /*0130*/  LDC R8, c[0x0][0x360] ;  /* 0x0000d800ff087b82 */ /* 0x000e620000000800 */
[----:B------:R-:W-:Y:S02]  /*0140*/  IMAD.MOV.U32 R0, RZ, RZ, RZ ;  /* 0x000000ffff007224 */ /* 0x000fe400078e00ff */
[----:B------:R-:W-:Y:S02]  /*0150*/  IMAD.MOV.U32 R2, RZ, RZ, 0x0 ;  /* 0x00000000ff027424 */ /* 0x000fe400078e00ff */
[----:B------:R-:W-:-:S03]  /*0160*/  IMAD.MOV.U32 R3, RZ, RZ, -0x3f12b400 ;  /* 0xc0ed4c00ff037424 */ /* 0x000fc600078e00ff */
[----:B0-----:R-:W0:Y:S04]  /*0170*/  LDC.64 R6, c[0x0][0x380] ;  /* 0x0000e000ff067b82 */ /* 0x001e280000000a00 */
.L_x_16:
[----:B0-----:R-:W-:-:S06]  /*0180*/  IMAD.WIDE R4, R9, 0x8, R6 ;  /* 0x0000000809047825 */ /* 0x001fcc00078e0206 */
[----:B------:R-:W2:Y:S02]  /*0190*/  LDG.E.64 R4, desc[UR6][R4.64] ;  /* 0x0000000604047981 */ /* 0x000ea4000c1e1b00 */
[----:B--2---:R-:W-:-:S06]  /*01a0*/  DSETP.NEU.AND P0, PT, R4, RZ, PT ;  /* 0x000000ff0400722a */ /* 0x004fcc0003f0d000 */
[----:B------:R-:W-:-:S06]  /*01b0*/  DSETP.LT.AND P0, PT, R2, R4, P0 ;  /* 0x000000040200722a */ /* 0x000fcc0000701000 */
[----:B------:R-:W-:Y:S02]  /*01c0*/  SEL R0, R9, R0, P0 ;  /* 0x0000000009007207 */ /* 0x000fe40000000000 */
[----:B-1----:R-:W-:Y:S02]  /*01d0*/  IADD3 R9, PT, PT, R8, R9, RZ ;  /* 0x0000000908097210 */ /* 0x002fe40007ffe0ff */
[----:B------:R-:W-:Y:S02]  /*01e0*/  FSEL R2, R4, R2, P0 ;  /* 0x0000000204027208 */ /* 0x000fe40000000000 */
[----:B------:R-:W-:Y:S02]  /*01f0*/  ISETP.GE.AND P2, PT, R9, UR4, PT ;  /* 0x0000000409007c0c */ /* 0x000fe4000bf46270 */
[----:B------:R-:W-:-:S11]  /*0200*/  FSEL R3, R5, R3, P0 ;  /* 0x0000000305037208 */ /* 0x000fd60000000000 */
[----:B------:R-:W-:Y:S05]  /*0210*/  @!P2 BRA `(.L_x_16) ;  /* 0xfffffffc00d8a947 */ /* 0x000fea000383ffff */
.L_x_15:
[----:B------:R-:W-:Y:S05]  /*0220*/  BSYNC.RECONVERGENT B0 ;  /* 0x0000000000007941 */ /* 0x000fea0003800200 */
.L_x_14:
[----:B------:R-:W1:Y:S01]  /*0230*/  S2UR UR5, SR_CgaCtaId ;  /* 0x00000000000579c3 */ /* 0x000e620000008800 */
[----:B------:R-:W-:Y:S02]  /*0240*/  UMOV UR4, 0x400 ;  /* 0x0000040000047882 */ /* 0x000fe40000000000 */
[----:B-1----:R-:W-:-:S09]  /*0250*/  ULEA UR4, UR5, UR4, 0x18 ;  /* 0x0000000405047291 */ /* 0x002fd2000f8ec0ff */
[----:B0-----:R-:W0:Y:S03]  /*0260*/  LDS.64 R4, [UR4] ;  /* 0x00000004ff047984 */ /* 0x001e260008000a00 */
.L_x_17:
[----:B0-----:R-:W-:Y:S01]  /*0270*/  DSETP.MAX.AND P0, P2, R4, R2, PT ;  /* 0x000000020400722a */ /* 0x001fe20003a0f000 */
[----:B------:R-:W-:Y:S01]  /*0280*/  IMAD.MOV.U32 R7, RZ, RZ, R5 ;  /* 0x000000ffff077224 */ /* 0x000fe200078e0005 */
[----:B------:R-:W-:Y:S05]  /*0290*/  YIELD ;  /* 0x0000000000007946 */ /* 0x000fea0003800000 */
[----:B------:R-:W-:Y:S02]  /*02a0*/  IMAD.MOV.U32 R8, RZ, RZ, R3 ;  /* 0x000000ffff087224 */ /* 0x000fe400078e0003 */
[----:B------:R-:W-:Y:S02]  /*02b0*/  IMAD.MOV.U32 R6, RZ, RZ, R4 ;  /* 0x000000ffff067224 */ /* 0x000fe400078e0004 */
[----:B------:R-:W-:Y:S01]  /*02c0*/  IMAD.U32 R11, RZ, RZ, UR4 ;  /* 0x00000004ff0b7e24 */ /* 0x000fe2000f8e00ff */
[----:B------:R-:W-:-:S02]  /*02d0*/  FSEL R9, R7, R8, P0 ;  /* 0x0000000807097208 */ /* 0x000fc40000000000 */
[----:B------:R-:W-:Y:S02]  /*02e0*/  MOV R7, R2 ;  /* 0x0000000200077202 */ /* 0x000fe40000000f00 */
[----:B------:R-:W-:Y:S02]  /*02f0*/  @P2 LOP3.LUT R9, R8, 0x80000, RZ, 0xfc, !PT ;  /* 0x0008000008092812 */ /* 0x000fe400078efcff */
[----:B------:R-:W-:-:S03]  /*0300*/  SEL R6, R6, R7, P0 ;  /* 0x0000000706067207 */ /* 0x000fc60000000000 */
[----:B------:R-:W-:-:S06]  /*0310*/  IMAD.MOV.U32 R7, RZ, RZ, R9 ;  /* 0x000000ffff077224 */ /* 0x000fcc00078e0009 */
[----:B------:R-:W0:Y:S02]  /*0320*/  ATOMS.CAS.64 R6, [R11], R4, R6 ;  /* 0x000000040b06738d */ /* 0x000e240000000406 */
[-C--:B0-----:R-:W-:Y:S02]  /*0330*/  ISETP.NE.U32.AND P0, PT, R4, R6.reuse, PT ;  /* 0x000000060400720c */ /* 0x081fe40003f05070 */
[----:B------:R-:W-:Y:S02]  /*0340*/  MOV R4, R6 ;  /* 0x0000000600047202 */ /* 0x000fe40000000f00 */
        /* <DEDUP_REMOVED lines=17> */
.L_x_18:
        /* <DEDUP_REMOVED lines=10> */
.L_x_108:


//--------------------- .text._Z8fast_sumPdS_     --------------------------
	.section	.text._Z8fast_sumPdS_,"ax",@progbits
	.align	128
        .global         _Z8fast_sumPdS_
        .type           _Z8fast_sumPdS_,@function
        .size           _Z8fast_sumPdS_,(.L_x_109 - _Z8fast_sumPdS_)
        .other          _Z8fast_sumPdS_,@"STO_CUDA_ENTRY STV_DEFAULT"
_Z8fast_sumPdS_:
.text._Z8fast_sumPdS_:
[----:B------:R-:W-:Y:S01]  /*0000*/  LDC R1, c[0x0][0x37c] ;  /* 0x0000df00ff017b82 */ /* 0x000fe20000000800 */
[----:B------:R-:W0:Y:S07]  /*0010*/  S2R R0, SR_TID.X ;  /* 0x0000000000007919 */ /* 0x000e2e0000002100 */
[----:B------:R-:W0:Y:S01]  /*0020*/  S2UR UR6, SR_CTAID.X ;  /* 0x00000000000679c3 */ /* 0x000e220000002500 */
[----:B------:R-:W1:Y:S07]  /*0030*/  LDCU.64 UR4, c[0x0][0x358] ;  /* 0x00006b00ff0477ac */ /* 0x000e6e0008000a00 */
[----:B------:R-:W0:Y:S08]  /*0040*/  LDC R5, c[0x0][0x360] ;  /* 0x0000d800ff057b82 */ /* 0x000e300000000800 */
[----:B------:R-:W2:Y:S08]  /*0050*/  LDC.64 R6, c[0x0][0x388] ;  /* 0x0000e200ff067b82 */ /* 0x000eb00000000a00 */
[----:B------:R-:W3:Y:S01]  /*0060*/  LDC.64 R2, c[0x0][0x380] ;  /* 0x0000e000ff027b82 */ /* 0x000ee20000000a00 */
[----:B0-----:R-:W-:-:S04]  /*0070*/  IMAD R5, R5, UR6, R0 ;  /* 0x0000000605057c24 */ /* 0x001fc8000f8e0200 */
[----:B--2---:R-:W-:-:S06]  /*0080*/  IMAD.WIDE R6, R5, 0x8, R6 ;  /* 0x0000000805067825 */ /* 0x004fcc00078e0206 */
[----:B-1----:R-:W2:Y:S01]  /*0090*/  LDG.E.64 R6, desc[UR4][R6.64] ;  /* 0x0000000406067981 */ /* 0x002ea2000c1e1b00 */
[----:B---3--:R-:W-:-:S05]  /*00a0*/  IMAD.WIDE R2, R5, 0x8, R2 ;  /* 0x0000000805027825 */ /* 0x008fca00078e0202 */
[----:B------:R-:W2:Y:S02]  /*00b0*/  LDG.E.64 R4, desc[UR4][R2.64] ;  /* 0x0000000402047981 */ /* 0x000ea4000c1e1b00 */
[----:B--2---:R-:W-:-:S07]  /*00c0*/  DADD R4, R4, R6 ;  /* 0x0000000004047229 */ /* 0x004fce0000000006 */
[----:B------:R-:W-:Y:S01]  /*00d0*/  STG.E.64 desc[UR4][R2.64], R4 ;  /* 0x0000000402007986 */ /* 0x000fe2000c101b04 */
[----:B------:R-:W-:Y:S05]  /*00e0*/  EXIT ;  /* 0x000000000000794d */ /* 0x000fea0003800000 */
.L_x_19:
        /* <DEDUP_REMOVED lines=9> */
.L_x_109:


//--------------------- .text._Z15fast_interp_newPdS_S_S_S_dddi --------------------------
	.section	.text._Z15fast_interp_newPdS_S_S_S_dddi,"ax",@progbits
	.align	128
        .global         _Z15fast_interp_newPdS_S_S_S_dddi
        .type           _Z15fast_interp_newPdS_S_S_S_dddi,@function
        .size           _Z15fast_interp_newPdS_S_S_S_dddi,(.L_x_99 - _Z15fast_interp_newPdS_S_S_S_dddi)
        .other          _Z15fast_interp_newPdS_S_S_S_dddi,@"STO_CUDA_ENTRY STV_DEFAULT"
_Z15fast_interp_newPdS_S_S_S_dddi:
.text._Z15fast_interp_newPdS_S_S_S_dddi:
[----:B------:R-:W-:Y:S08]  /*0000*/  LDC R1, c[0x0][0x37c] ;  /* 0x0000df00ff017b82 */ /* 0x000ff00000000800 */
[----:B------:R-:W0:Y:S01]  /*0010*/  LDC.64 R8, c[0x0][0x380] ;  /* 0x0000e000ff087b82 */ /* 0x000e220000000a00 */
[----:B------:R-:W0:Y:S01]  /*0020*/  LDCU.64 UR4, c[0x0][0x358] ;  /* 0x00006b00ff0477ac */ /* 0x000e220008000a00 */
[----:B------:R-:W1:Y:S01]  /*0030*/  MUFU.RCP64H R3, 299792384 ;  /* 0x41b1de7800037908 */ /* 0x000e620000001800 */
[----:B------:R-:W-:-:S02]  /*0040*/  IMAD.MOV.U32 R6, RZ, RZ, 0x4a000000 ;  /* 0x4a000000ff067424 */ /* 0x000fc400078e00ff */
[----:B------:R-:W-:Y:S02]  /*0050*/  IMAD.MOV.U32 R7, RZ, RZ, 0x41b1de78 ;  /* 0x41b1de78ff077424 */ /* 0x000fe400078e00ff */
[----:B------:R-:W-:Y:S01]  /*0060*/  IMAD.MOV.U32 R2, RZ, RZ, 0x1 ;  /* 0x00000001ff027424 */ /* 0x000fe200078e00ff */
[----:B------:R-:W2:Y:S01]  /*0070*/  LDC.64 R20, c[0x0][0x3a8] ;  /* 0x0000ea00ff147b82 */ /* 0x000ea20000000a00 */
[----:B------:R-:W3:Y:S01]  /*0080*/  S2R R11, SR_TID.X ;  /* 0x00000000000b7919 */ /* 0x000ee20000002100 */
[----:B------:R-:W4:Y:S01]  /*0090*/  LDCU UR7, c[0x0][0x3c0] ;  /* 0x00007800ff0777ac */ /* 0x000f220008000800 */
[----:B0-----:R-:W5:Y:S02]  /*00a0*/  LDG.E.64 R8, desc[UR4][R8.64] ;  /* 0x0000000408087981 */ /* 0x001f64000c1e1b00 */
[----:B-1----:R-:W-:-:S03]  /*00b0*/  DFMA R4, R2, -R6, 1 ;  /* 0x3ff000000204742b */ /* 0x002fc60000000806 */
[----:B------:R-:W3:Y:S01]  /*00c0*/  S2UR UR6, SR_CTAID.X ;  /* 0x00000000000679c3 */ /* 0x000ee20000002500 */
[----:B--2---:R-:W-:-:S04]  /*00d0*/  DMUL R20, R20, 1000 ;  /* 0x408f400014147828 */ /* 0x004fc80000000000 */
[----:B------:R-:W-:-:S03]  /*00e0*/  DFMA R4, R4, R4, R4 ;  /* 0x000000040404722b */ /* 0x000fc60000000004 */
[----:B------:R-:W3:Y:S05]  /*00f0*/  LDC R12, c[0x0][0x360] ;  /* 0x0000d800ff0c7b82 */ /* 0x000eea0000000800 */
[----:B------:R-:W-:Y:S01]  /*0100*/  DFMA R4, R2, R4, R2 ;  /* 0x000000040204722b */ /* 0x000fe20000000002 */
[----:B------:R-:W-:-:S07]  /*0110*/  FSETP.GEU.AND P1, PT, |R21|, 6.5827683646048100446e-37, PT ;  /* 0x036000001500780b */ /* 0x000fce0003f2e200 */
[----:B------:R-:W-:-:S08]  /*0120*/  DFMA R2, R4, -R6, 1 ;  /* 0x3ff000000402742b */ /* 0x000fd00000000806 */
[----:B------:R-:W-:Y:S01]  /*0130*/  DFMA R2, R4, R2, R4 ;  /* 0x000000020402722b */ /* 0x000fe20000000004 */
[----:B---3--:R-:W-:-:S07]  /*0140*/  IMAD R12, R12, UR6, R11 ;  /* 0x000000060c0c7c24 */ /* 0x008fce000f8e020b */
[----:B------:R-:W-:-:S08]  /*0150*/  DMUL R4, R20, R2 ;  /* 0x0000000214047228 */ /* 0x000fd00000000000 */
[----:B------:R-:W-:-:S08]  /*0160*/  DFMA R6, R4, -R6, R20 ;  /* 0x800000060406722b */ /* 0x000fd00000000014 */
[----:B------:R-:W-:Y:S01]  /*0170*/  DFMA R2, R2, R6, R4 ;  /* 0x000000060202722b */ /* 0x000fe20000000004 */
[----:B----4-:R-:W-:-:S09]  /*0180*/  VIADD R7, R12, UR7 ;  /* 0x000000070c077c36 */ /* 0x010fd20008000000 */
[----:B------:R-:W-:-:S05]  /*0190*/  FFMA R0, RZ, 22.2336273193359375, R3 ;  /* 0x41b1de78ff007823 */ /* 0x000fca0000000003 */
[----:B------:R-:W-:-:S13]  /*01a0*/  FSETP.GT.AND P0, PT, |R0|, 1.469367938527859385e-39, PT ;  /* 0x001000000000780b */ /* 0x000fda0003f04200 */
[----:B------:R-:W-:Y:S05]  /*01b0*/  @P0 BRA P1, `(.L_x_20) ;  /* 0x0000000000180947 */ /* 0x000fea0000800000 */
[----:B------:R-:W-:Y:S01]  /*01c0*/  IMAD.MOV.U32 R18, RZ, RZ, 0x4a000000 ;  /* 0x4a000000ff127424 */ /* 0x000fe200078e00ff */
[----:B------:R-:W-:Y:S02]  /*01d0*/  MOV R19, 0x41b1de78 ;  /* 0x41b1de7800137802 */ /* 0x000fe40000000f00 */
[----:B------:R-:W-:-:S07]  /*01e0*/  MOV R0, 0x200 ;  /* 0x0000020000007802 */ /* 0x000fce0000000f00 */
[----:B-----5:R-:W-:Y:S05]  /*01f0*/  CALL.REL.NOINC `($__internal_1_$__cuda_sm20_div_rn_f64_full) ;  /* 0x0000000c00347944 */ /* 0x020fea0003c00000 */
[----:B------:R-:W-:Y:S02]  /*0200*/  IMAD.MOV.U32 R2, RZ, RZ, R4 ;  /* 0x000000ffff027224 */ /* 0x000fe400078e0004 */
[----:B------:R-:W-:-:S07]  /*0210*/  IMAD.MOV.U32 R3, RZ, RZ, R5 ;  /* 0x000000ffff037224 */ /* 0x000fce00078e0005 */
.L_x_20:
[C---:B------:R-:W-:Y:S01]  /*0220*/  DADD R18, -R2.reuse, 1 ;  /* 0x3ff0000002127429 */ /* 0x040fe20000000100 */
[----:B------:R-:W-:Y:S01]  /*0230*/  IMAD.MOV.U32 R4, RZ, RZ, 0x1 ;  /* 0x00000001ff047424 */ /* 0x000fe200078e00ff */
[----:B------:R-:W-:Y:S01]  /*0240*/  DADD R20, R2, 1 ;  /* 0x3ff0000002147429 */ /* 0x000fe20000000000 */
[----:B------:R-:W-:Y:S03]  /*0250*/  BSSY.RECONVERGENT B0, `(.L_x_21) ;  /* 0x0000012000007945 */ /* 0x000fe60003800200 */
[----:B------:R-:W0:Y:S06]  /*0260*/  MUFU.RCP64H R5, R19 ;  /* 0x0000001300057308 */ /* 0x000e2c0000001800 */
[----:B------:R-:W-:Y:S01]  /*0270*/  FSETP.GEU.AND P1, PT, |R21|, 6.5827683646048100446e-37, PT ;  /* 0x036000001500780b */ /* 0x000fe20003f2e200 */
[----:B0-----:R-:W-:-:S08]  /*0280*/  DFMA R10, -R18, R4, 1 ;  /* 0x3ff00000120a742b */ /* 0x001fd00000000104 */
[----:B------:R-:W-:-:S08]  /*0290*/  DFMA R10, R10, R10, R10 ;  /* 0x0000000a0a0a722b */ /* 0x000fd0000000000a */
[----:B------:R-:W-:-:S08]  /*02a0*/  DFMA R10, R4, R10, R4 ;  /* 0x0000000a040a722b */ /* 0x000fd00000000004 */
[----:B------:R-:W-:-:S08]  /*02b0*/  DFMA R4, -R18, R10, 1 ;  /* 0x3ff000001204742b */ /* 0x000fd0000000010a */
[----:B------:R-:W-:-:S08]  /*02c0*/  DFMA R4, R10, R4, R10 ;  /* 0x000000040a04722b */ /* 0x000fd0000000000a */
[----:B------:R-:W-:-:S08]  /*02d0*/  DMUL R2, R20, R4 ;  /* 0x0000000414027228 */ /* 0x000fd00000000000 */
[----:B------:R-:W-:-:S08]  /*02e0*/  DFMA R10, -R18, R2, R20 ;  /* 0x00000002120a722b */ /* 0x000fd00000000114 */
[----:B------:R-:W-:-:S10]  /*02f0*/  DFMA R2, R4, R10, R2 ;  /* 0x0000000a0402722b */ /* 0x000fd40000000002 */
[----:B------:R-:W-:-:S05]  /*0300*/  FFMA R0, RZ, R19, R3 ;  /* 0x00000013ff007223 */ /* 0x000fca0000000003 */
[----:B------:R-:W-:-:S13]  /*0310*/  FSETP.GT.AND P0, PT, |R0|, 1.469367938527859385e-39, PT ;  /* 0x001000000000780b */ /* 0x000fda0003f04200 */
[----:B------:R-:W-:Y:S05]  /*0320*/  @P0 BRA P1, `(.L_x_22) ;  /* 0x0000000000100947 */ /* 0x000fea0000800000 */
[----:B------:R-:W-:-:S07]  /*0330*/  MOV R0, 0x350 ;  /* 0x0000035000007802 */ /* 0x000fce0000000f00 */
[----:B-----5:R-:W-:Y:S05]  /*0340*/  CALL.REL.NOINC `($__internal_1_$__cuda_sm20_div_rn_f64_full) ;  /* 0x0000000800e07944 */ /* 0x020fea0003c00000 */
[----:B------:R-:W-:Y:S01]  /*0350*/  IMAD.MOV.U32 R2, RZ, RZ, R4 ;  /* 0x000000ffff027224 */ /* 0x000fe200078e0004 */
[----:B------:R-:W-:-:S07]  /*0360*/  MOV R3, R5 ;  /* 0x0000000500037202 */ /* 0x000fce0000000f00 */
.L_x_22:
[----:B------:R-:W-:Y:S05]  /*0370*/  BSYNC.RECONVERGENT B0 ;  /* 0x0000000000007941 */ /* 0x000fea0003800200 */
.L_x_21:
[----:B------:R-:W0:Y:S01]  /*0380*/  MUFU.RSQ64H R5, R3 ;  /* 0x0000000300057308 */ /* 0x000e220000001c00 */
[----:B------:R-:W-:Y:S01]  /*0390*/  VIADD R4, R3, 0xfcb00000 ;  /* 0xfcb0000003047836 */ /* 0x000fe20000000000 */
[----:B------:R-:W-:Y:S01]  /*03a0*/  BSSY.RECONVERGENT B0, `(.L_x_23) ;  /* 0x0000011000007945 */ /* 0x000fe20003800200 */
[----:B------:R-:W-:Y:S02]  /*03b0*/  IMAD.MOV.U32 R14, RZ, RZ, 0x0 ;  /* 0x00000000ff0e7424 */ /* 0x000fe400078e00ff */
[----:B------:R-:W-:Y:S01]  /*03c0*/  IMAD.MOV.U32 R15, RZ, RZ, 0x3fd80000 ;  /* 0x3fd80000ff0f7424 */ /* 0x000fe200078e00ff */
[----:B------:R-:W-:Y:S01]  /*03d0*/  ISETP.GE.U32.AND P0, PT, R4, 0x7ca00000, PT ;  /* 0x7ca000000400780c */ /* 0x000fe20003f06070 */
[----:B0-----:R-:W-:-:S08]  /*03e0*/  DMUL R10, R4, R4 ;  /* 0x00000004040a7228 */ /* 0x001fd00000000000 */
[----:B------:R-:W-:-:S08]  /*03f0*/  DFMA R10, -R10, R2, 1 ;  /* 0x3ff000000a0a742b */ /* 0x000fd00000000102 */
[----:B------:R-:W-:Y:S02]  /*0400*/  DFMA R14, R10, R14, 0.5 ;  /* 0x3fe000000a0e742b */ /* 0x000fe4000000000e */
[----:B------:R-:W-:-:S08]  /*0410*/  DMUL R10, R4, R10 ;  /* 0x0000000a040a7228 */ /* 0x000fd00000000000 */
[----:B------:R-:W-:-:S08]  /*0420*/  DFMA R20, R14, R10, R4 ;  /* 0x0000000a0e14722b */ /* 0x000fd00000000004 */
[----:B------:R-:W-:Y:S02]  /*0430*/  DMUL R10, R20, R2 ;  /* 0x00000002140a7228 */ /* 0x000fe40000000000 */
[----:B------:R-:W-:Y:S01]  /*0440*/  VIADD R19, R21, 0xfff00000 ;  /* 0xfff0000015137836 */ /* 0x000fe20000000000 */
[----:B------:R-:W-:-:S05]  /*0450*/  MOV R18, R20 ;  /* 0x0000001400127202 */ /* 0x000fca0000000f00 */
[----:B------:R-:W-:-:S08]  /*0460*/  DFMA R14, R10, -R10, R2 ;  /* 0x8000000a0a0e722b */ /* 0x000fd00000000002 */
[----:B------:R-:W-:Y:S01]  /*0470*/  DFMA R16, R14, R18, R10 ;  /* 0x000000120e10722b */ /* 0x000fe2000000000a */
[----:B------:R-:W-:Y:S10]  /*0480*/  @!P0 BRA `(.L_x_24) ;  /* 0x0000000000088947 */ /* 0x000ff40003800000 */
[----:B------:R-:W-:-:S07]  /*0490*/  MOV R0, 0x4b0 ;  /* 0x000004b000007802 */ /* 0x000fce0000000f00 */
[----:B-----5:R-:W-:Y:S05]  /*04a0*/  CALL.REL.NOINC `($__internal_2_$__cuda_sm20_dsqrt_rn_f64_mediumpath_v1) ;  /* 0x0000000c00fc7944 */ /* 0x020fea0003c00000 */
.L_x_24:
[----:B------:R-:W-:Y:S05]  /*04b0*/  BSYNC.RECONVERGENT B0 ;  /* 0x0000000000007941 */ /* 0x000fea0003800200 */
.L_x_23:
[----:B------:R-:W0:Y:S01]  /*04c0*/  LDCU.64 UR6, c[0x0][0x3a8] ;  /* 0x00007500ff0677ac */ /* 0x000e220008000a00 */
[----:B------:R-:W-:Y:S02]  /*04d0*/  DADD R10, -R16, 1 ;  /* 0x3ff00000100a7429 */ /* 0x000fe40000000100 */
[----:B0-----:R-:W-:-:S14]  /*04e0*/  DSETP.LT.AND P0, PT, RZ, UR6, PT ;  /* 0x00000006ff007e2a */ /* 0x001fdc000bf01000 */
[----:B------:R-:W-:Y:S05]  /*04f0*/  @!P0 BRA `(.L_x_25) ;  /* 0x0000000400188947 */ /* 0x000fea0003800000 */
[----:B------:R-:W0:Y:S01]  /*0500*/  LDCU UR6, c[0x0][0x3bc] ;  /* 0x00007780ff0677ac */ /* 0x000e220008000800 */
[----:B------:R-:W1:Y:S01]  /*0510*/  LDC.64 R14, c[0x0][0x3b8] ;  /* 0x0000ee00ff0e7b82 */ /* 0x000e620000000a00 */
[----:B------:R-:W-:Y:S01]  /*0520*/  IMAD.MOV.U32 R2, RZ, RZ, 0x1 ;  /* 0x00000001ff027424 */ /* 0x000fe200078e00ff */
[----:B-----5:R-:W-:Y:S01]  /*0530*/  DMUL R20, R8, -R10 ;  /* 0x8000000a08147228 */ /* 0x020fe20000000000 */
[----:B------:R-:W-:Y:S01]  /*0540*/  BSSY.RECONVERGENT B0, `(.L_x_26) ;  /* 0x0000017000007945 */ /* 0x000fe20003800200 */
[----:B------:R-:W-:-:S08]  /*0550*/  DADD R10, -R10, 1 ;  /* 0x3ff000000a0a7429 */ /* 0x000fd00000000100 */
[----:B------:R-:W-:Y:S01]  /*0560*/  FSETP.GEU.AND P1, PT, |R21|, 6.5827683646048100446e-37, PT ;  /* 0x036000001500780b */ /* 0x000fe20003f2e200 */
[----:B0-----:R-:W1:Y:S02]  /*0570*/  MUFU.RCP64H R3, UR6 ;  /* 0x0000000600037d08 */ /* 0x001e640008001800 */
[----:B-1----:R-:W-:-:S08]  /*0580*/  DFMA R4, R2, -R14, 1 ;  /* 0x3ff000000204742b */ /* 0x002fd0000000080e */
[----:B------:R-:W-:-:S08]  /*0590*/  DFMA R4, R4, R4, R4 ;  /* 0x000000040404722b */ /* 0x000fd00000000004 */
[----:B------:R-:W-:-:S08]  /*05a0*/  DFMA R4, R2, R4, R2 ;  /* 0x000000040204722b */ /* 0x000fd00000000002 */
[----:B------:R-:W-:-:S08]  /*05b0*/  DFMA R2, R4, -R14, 1 ;  /* 0x3ff000000402742b */ /* 0x000fd0000000080e */
[----:B------:R-:W-:-:S08]  /*05c0*/  DFMA R2, R4, R2, R4 ;  /* 0x000000020402722b */ /* 0x000fd00000000004 */
[----:B------:R-:W-:-:S08]  /*05d0*/  DMUL R4, R20, R2 ;  /* 0x0000000214047228 */ /* 0x000fd00000000000 */
[----:B------:R-:W-:-:S08]  /*05e0*/  DFMA R8, R4, -R14, R20 ;  /* 0x8000000e0408722b */ /* 0x000fd00000000014 */
[----:B------:R-:W-:Y:S02]  /*05f0*/  DFMA R2, R2, R8, R4 ;  /* 0x000000080202722b */ /* 0x000fe40000000004 */
[----:B------:R0:W1:Y:S08]  /*0600*/  I2F.F64 R8, R12 ;  /* 0x0000000c00087312 */ /* 0x0000700000201c00 */
[----:B------:R-:W-:-:S05]  /*0610*/  FFMA R0, RZ, UR6, R3 ;  /* 0x00000006ff007c23 */ /* 0x000fca0008000003 */
[----:B------:R-:W-:-:S13]  /*0620*/  FSETP.GT.AND P0, PT, |R0|, 1.469367938527859385e-39, PT ;  /* 0x001000000000780b */ /* 0x000fda0003f04200 */
[----:B01----:R-:W-:Y:S05]  /*0630*/  @P0 BRA P1, `(.L_x_27) ;  /* 0x00000000001c0947 */ /* 0x003fea0000800000 */
[----:B------:R-:W0:Y:S01]  /*0640*/  LDCU.64 UR6, c[0x0][0x3b8] ;  /* 0x00007700ff0677ac */ /* 0x000e220008000a00 */
[----:B------:R-:W-:Y:S01]  /*0650*/  MOV R0, 0x690 ;  /* 0x0000069000007802 */ /* 0x000fe20000000f00 */
[----:B0-----:R-:W-:Y:S02]  /*0660*/  IMAD.U32 R18, RZ, RZ, UR6 ;  /* 0x00000006ff127e24 */ /* 0x001fe4000f8e00ff */
[----:B------:R-:W-:-:S07]  /*0670*/  IMAD.U32 R19, RZ, RZ, UR7 ;  /* 0x00000007ff137e24 */ /* 0x000fce000f8e00ff */
[----:B------:R-:W-:Y:S05]  /*0680*/  CALL.REL.NOINC `($__internal_1_$__cuda_sm20_div_rn_f64_full) ;  /* 0x0000000800107944 */ /* 0x000fea0003c00000 */
[----:B------:R-:W-:Y:S01]  /*0690*/  IMAD.MOV.U32 R2, RZ, RZ, R4 ;  /* 0x000000ffff027224 */ /* 0x000fe200078e0004 */
[----:B------:R-:W-:-:S07]  /*06a0*/  MOV R3, R5 ;  /* 0x0000000500037202 */ /* 0x000fce0000000f00 */
.L_x_27:
[----:B------:R-:W-:Y:S05]  /*06b0*/  BSYNC.RECONVERGENT B0 ;  /* 0x0000000000007941 */ /* 0x000fea0003800200 */
.L_x_26:
[----:B------:R-:W0:Y:S08]  /*06c0*/  LDC.64 R4, c[0x0][0x388] ;  /* 0x0000e200ff047b82 */ /* 0x000e300000000a00 */
[----:B------:R-:W1:Y:S08]  /*06d0*/  LDC.64 R20, c[0x0][0x398] ;  /* 0x0000e600ff147b82 */ /* 0x000e700000000a00 */
[----:B------:R-:W2:Y:S01]  /*06e0*/  LDC.64 R14, c[0x0][0x390] ;  /* 0x0000e400ff0e7b82 */ /* 0x000ea20000000a00 */
[----:B0-----:R-:W-:-:S05]  /*06f0*/  IMAD.WIDE R4, R12, 0x8, R4 ;  /* 0x000000080c047825 */ /* 0x001fca00078e0204 */
[----:B------:R-:W3:Y:S04]  /*0700*/  LDG.E.64 R18, desc[UR4][R4.64+0x8] ;  /* 0x0000080404127981 */ /* 0x000ee8000c1e1b00 */
[----:B------:R-:W3:Y:S01]  /*0710*/  LDG.E.64 R12, desc[UR4][R4.64] ;  /* 0x00000004040c7981 */ /* 0x000ee2000c1e1b00 */
[----:B-1----:R-:W-:-:S06]  /*0720*/  IMAD.WIDE R20, R7, 0x8, R20 ;  /* 0x0000000807147825 */ /* 0x002fcc00078e0214 */
[----:B------:R-:W4:Y:S01]  /*0730*/  LDG.E.64 R20, desc[UR4][R20.64] ;  /* 0x0000000414147981 */ /* 0x000f22000c1e1b00 */
[----:B--2---:R-:W-:-:S06]  /*0740*/  IMAD.WIDE R14, R7, 0x8, R14 ;  /* 0x00000008070e7825 */ /* 0x004fcc00078e020e */
[----:B------:R-:W5:Y:S01]  /*0750*/  LDG.E.64 R14, desc[UR4][R14.64] ;  /* 0x000000040e0e7981 */ /* 0x000f62000c1e1b00 */
[----:B------:R-:W-:Y:S01]  /*0760*/  IMAD.MOV.U32 R6, RZ, RZ, 0x1 ;  /* 0x00000001ff067424 */ /* 0x000fe200078e00ff */
[----:B------:R-:W-:Y:S01]  /*0770*/  DFMA R8, R8, R10, R2 ;  /* 0x0000000a0808722b */ /* 0x000fe20000000002 */
[----:B------:R-:W-:Y:S01]  /*0780*/  BSSY.RECONVERGENT B0, `(.L_x_28) ;  /* 0x0000012000007945 */ /* 0x000fe20003800200 */
[----:B---3--:R-:W-:-:S06]  /*0790*/  DADD R18, R18, -R12 ;  /* 0x0000000012127229 */ /* 0x008fcc000000080c */
[----:B------:R-:W0:Y:S01]  /*07a0*/  MUFU.RCP64H R7, R19 ;  /* 0x0000001300077308 */ /* 0x000e220000001800 */
[----:B----4-:R-:W-:Y:S01]  /*07b0*/  FSETP.GEU.AND P1, PT, |R21|, 6.5827683646048100446e-37, PT ;  /* 0x036000001500780b */ /* 0x010fe20003f2e200 */
[----:B0-----:R-:W-:-:S08]  /*07c0*/  DFMA R16, -R18, R6, 1 ;  /* 0x3ff000001210742b */ /* 0x001fd00000000106 */
[----:B------:R-:W-:-:S08]  /*07d0*/  DFMA R16, R16, R16, R16 ;  /* 0x000000101010722b */ /* 0x000fd00000000010 */
[----:B------:R-:W-:-:S08]  /*07e0*/  DFMA R16, R6, R16, R6 ;  /* 0x000000100610722b */ /* 0x000fd00000000006 */
[----:B------:R-:W-:-:S08]  /*07f0*/  DFMA R4, -R18, R16, 1 ;  /* 0x3ff000001204742b */ /* 0x000fd00000000110 */
[----:B------:R-:W-:-:S08]  /*0800*/  DFMA R4, R16, R4, R16 ;  /* 0x000000041004722b */ /* 0x000fd00000000010 */
[----:B------:R-:W-:-:S08]  /*0810*/  DMUL R6, R20, R4 ;  /* 0x0000000414067228 */ /* 0x000fd00000000000 */
[----:B------:R-:W-:-:S08]  /*0820*/  DFMA R16, -R18, R6, R20 ;  /* 0x000000061210722b */ /* 0x000fd00000000114 */
[----:B------:R-:W-:Y:S01]  /*0830*/  DFMA R4, R4, R16, R6 ;  /* 0x000000100404722b */ /* 0x000fe20000000006 */
[----:B------:R0:W1:Y:S09]  /*0840*/  F2I.F64.CEIL R7, R8 ;  /* 0x0000000800077311 */ /* 0x0000720000309100 */
[----:B------:R-:W-:-:S05]  /*0850*/  FFMA R0, RZ, R19, R5 ;  /* 0x00000013ff007223 */ /* 0x000fca0000000005 */
[----:B------:R-:W-:-:S13]  /*0860*/  FSETP.GT.AND P0, PT, |R0|, 1.469367938527859385e-39, PT ;  /* 0x001000000000780b */ /* 0x000fda0003f04200 */
[----:B01----:R-:W-:Y:S05]  /*0870*/  @P0 BRA P1, `(.L_x_29) ;  /* 0x0000000000080947 */ /* 0x003fea0000800000 */
[----:B------:R-:W-:-:S07]  /*0880*/  MOV R0, 0x8a0 ;  /* 0x000008a000007802 */ /* 0x000fce0000000f00 */
[----:B-----5:R-:W-:Y:S05]  /*0890*/  CALL.REL.NOINC `($__internal_1_$__cuda_sm20_div_rn_f64_full) ;  /* 0x00000004008c7944 */ /* 0x020fea0003c00000 */
.L_x_29:
[----:B------:R-:W-:Y:S05]  /*08a0*/  BSYNC.RECONVERGENT B0 ;  /* 0x0000000000007941 */ /* 0x000fea0003800200 */
.L_x_28:
[----:B------:R-:W0:Y:S01]  /*08b0*/  LDC.64 R2, c[0x0][0x380] ;  /* 0x0000e000ff027b82 */ /* 0x000e220000000a00 */
[----:B------:R-:W1:Y:S07]  /*08c0*/  LDCU.64 UR6, c[0x0][0x3b0] ;  /* 0x00007600ff0677ac */ /* 0x000e6e0008000a00 */
[----:B------:R-:W2:Y:S01]  /*08d0*/  LDC.64 R8, c[0x0][0x3a0] ;  /* 0x0000e800ff087b82 */ /* 0x000ea20000000a00 */
[----:B0-----:R-:W-:-:S06]  /*08e0*/  IMAD.WIDE R2, R7, 0x8, R2 ;  /* 0x0000000807027825 */ /* 0x001fcc00078e0202 */
[----:B------:R-:W3:Y:S02]  /*08f0*/  LDG.E.64 R2, desc[UR4][R2.64] ;  /* 0x0000000402027981 */ /* 0x000ee4000c1e1b00 */
[----:B---3--:R-:W-:-:S08]  /*0900*/  DADD R12, -R12, R2 ;  /* 0x000000000c0c7229 */ /* 0x008fd00000000102 */
[----:B-----5:R-:W-:Y:S01]  /*0910*/  DFMA R12, R12, R4, R14 ;  /* 0x000000040c0c722b */ /* 0x020fe2000000000e */
[----:B--2---:R-:W-:-:S07]  /*0920*/  IMAD.WIDE R4, R7, 0x8, R8 ;  /* 0x0000000807047825 */ /* 0x004fce00078e0208 */
[----:B-1----:R-:W-:-:S07]  /*0930*/  DMUL R12, R12, UR6 ;  /* 0x000000060c0c7c28 */ /* 0x002fce0008000000 */
[----:B------:R-:W-:Y:S01]  /*0940*/  STG.E.64 desc[UR4][R4.64], R12 ;  /* 0x0000000c04007986 */ /* 0x000fe2000c101b04 */
[----:B------:R-:W-:Y:S05]  /*0950*/  EXIT ;  /* 0x000000000000794d */ /* 0x000fea0003800000 */
.L_x_25:
[----:B------:R-:W-:-:S14]  /*0960*/  DSETP.NEU.AND P0, PT, RZ, UR6, PT ;  /* 0x00000006ff007e2a */ /* 0x000fdc000bf0d000 */
[----:B------:R-:W-:Y:S05]  /*0970*/  @P0 BRA `(.L_x_30) ;  /* 0x0000000000240947 */ /* 0x000fea0003800000 */
[----:B------:R-:W0:Y:S01]  /*0980*/  LDC.64 R2, c[0x0][0x390] ;  /* 0x0000e400ff027b82 */ /* 0x000e220000000a00 */
[----:B------:R-:W1:Y:S01]  /*0990*/  LDCU.64 UR6, c[0x0][0x3b0] ;  /* 0x00007600ff0677ac */ /* 0x000e620008000a00 */
[----:B0-----:R-:W-:-:S06]  /*09a0*/  IMAD.WIDE R4, R7, 0x8, R2 ;  /* 0x0000000807047825 */ /* 0x001fcc00078e0202 */
[----:B------:R-:W0:Y:S01]  /*09b0*/  LDC.64 R6, c[0x0][0x3a0] ;  /* 0x0000e800ff067b82 */ /* 0x000e220000000a00 */
[----:B------:R-:W1:Y:S01]  /*09c0*/  LDG.E.64 R2, desc[UR4][R4.64] ;  /* 0x0000000404027981 */ /* 0x000e62000c1e1b00 */
[----:B0-----:R-:W-:Y:S01]  /*09d0*/  IMAD.WIDE R12, R12, 0x8, R6 ;  /* 0x000000080c0c7825 */ /* 0x001fe200078e0206 */
[----:B-1----:R-:W-:-:S07]  /*09e0*/  DMUL R2, R2, UR6 ;  /* 0x0000000602027c28 */ /* 0x002fce0008000000 */
[----:B------:R-:W-:Y:S01]  /*09f0*/  STG.E.64 desc[UR4][R12.64], R2 ;  /* 0x000000020c007986 */ /* 0x000fe2000c101b04 */
[----:B------:R-:W-:Y:S05]  /*0a00*/  EXIT ;  /* 0x000000000000794d */ /* 0x000fea0003800000 */
.L_x_30:
[----:B------:R-:W-:-:S14]  /*0a10*/  DSETP.LEU.AND P0, PT, RZ, UR6, PT ;  /* 0x00000006ff007e2a */ /* 0x000fdc000bf0b000 */
[----:B------:R-:W-:Y:S05]  /*0a20*/  @P0 EXIT ;  /* 0x000000000000094d */ /* 0x000fea0003800000 */
[----:B------:R-:W0:Y:S01]  /*0a30*/  LDCU UR6, c[0x0][0x3bc] ;  /* 0x00007780ff0677ac */ /* 0x000e220008000800 */
[----:B------:R-:W1:Y:S01]  /*0a40*/  LDC.64 R4, c[0x0][0x3b8] ;  /* 0x0000ee00ff047b82 */ /* 0x000e620000000a00 */
[----:B------:R-:W-:Y:S01]  /*0a50*/  IMAD.MOV.U32 R2, RZ, RZ, 0x1 ;  /* 0x00000001ff027424 */ /* 0x000fe200078e00ff */
[----:B-----5:R-:W-:Y:S01]  /*0a60*/  DMUL R20, R8, -R10 ;  /* 0x8000000a08147228 */ /* 0x020fe20000000000 */
[----:B------:R-:W-:Y:S01]  /*0a70*/  BSSY.RECONVERGENT B0, `(.L_x_31) ;  /* 0x0000017000007945 */ /* 0x000fe20003800200 */
[----:B------:R2:W3:Y:S01]  /*0a80*/  I2F.F64 R8, R12 ;  /* 0x0000000c00087312 */ /* 0x0004e20000201c00 */
[----:B------:R-:W-:-:S07]  /*0a90*/  DADD R10, -R10, 1 ;  /* 0x3ff000000a0a7429 */ /* 0x000fce0000000100 */
        /* <DEDUP_REMOVED lines=9> */
[----:B------:R-:W-:-:S10]  /*0b30*/  DFMA R2, R14, R4, R2 ;  /* 0x000000040e02722b */ /* 0x000fd40000000002 */
[----:B------:R-:W-:-:S05]  /*0b40*/  FFMA R0, RZ, UR6, R3 ;  /* 0x00000006ff007c23 */ /* 0x000fca0008000003 */
[----:B------:R-:W-:-:S13]  /*0b50*/  FSETP.GT.AND P0, PT, |R0|, 1.469367938527859385e-39, PT ;  /* 0x001000000000780b */ /* 0x000fda0003f04200 */
[----:B--23--:R-:W-:Y:S05]  /*0b60*/  @P0 BRA P1, `(.L_x_32) ;  /* 0x00000000001c0947 */ /* 0x00cfea0000800000 */
[----:B------:R-:W0:Y:S01]  /*0b70*/  LDCU.64 UR6, c[0x0][0x3b8] ;  /* 0x00007700ff0677ac */ /* 0x000e220008000a00 */
[----:B------:R-:W-:Y:S01]  /*0b80*/  MOV R0, 0xbc0 ;  /* 0x00000bc000007802 */ /* 0x000fe20000000f00 */
[----:B0-----:R-:W-:Y:S02]  /*0b90*/  IMAD.U32 R18, RZ, RZ, UR6 ;  /* 0x00000006ff127e24 */ /* 0x001fe4000f8e00ff */
[----:B------:R-:W-:-:S07]  /*0ba0*/  IMAD.U32 R19, RZ, RZ, UR7 ;  /* 0x00000007ff137e24 */ /* 0x000fce000f8e00ff */
[----:B------:R-:W-:Y:S05]  /*0bb0*/  CALL.REL.NOINC `($__internal_1_$__cuda_sm20_div_rn_f64_full) ;  /* 0x0000000000c47944 */ /* 0x000fea0003c00000 */
[----:B------:R-:W-:Y:S01]  /*0bc0*/  MOV R2, R4 ;  /* 0x0000000400027202 */ /* 0x000fe20000000f00 */
[----:B------:R-:W-:-:S07]  /*0bd0*/  IMAD.MOV.U32 R3, RZ, RZ, R5 ;  /* 0x000000ffff037224 */ /* 0x000fce00078e0005 */
.L_x_32:
[----:B------:R-:W-:Y:S05]  /*0be0*/  BSYNC.RECONVERGENT B0 ;  /* 0x0000000000007941 */ /* 0x000fea0003800200 */
.L_x_31:
[----:B------:R-:W-:-:S06]  /*0bf0*/  DFMA R8, R8, R10, R2 ;  /* 0x0000000a0808722b */ /* 0x000fcc0000000002 */
[----:B------:R-:W0:Y:S02]  /*0c00*/  F2I.F64.CEIL R13, R8 ;  /* 0x00000008000d7311 */ /* 0x000e240000309100 */
[----:B0-----:R-:W-:-:S13]  /*0c10*/  ISETP.GE.AND P0, PT, R13, RZ, PT ;  /* 0x000000ff0d00720c */ /* 0x001fda0003f06270 */
[----:B------:R-:W-:Y:S05]  /*0c20*/  @!P0 EXIT ;  /* 0x000000000000894d */ /* 0x000fea0003800000 */
[----:B------:R-:W0:Y:S02]  /*0c30*/  LDC.64 R2, c[0x0][0x388] ;  /* 0x0000e200ff027b82 */ /* 0x000e240000000a00 */
[----:B0-----:R-:W-:-:S06]  /*0c40*/  IMAD.WIDE R14, R12, 0x8, R2 ;  /* 0x000000080c0e7825 */ /* 0x001fcc00078e0202 */
[----:B------:R-:W0:Y:S01]  /*0c50*/  LDC.64 R2, c[0x0][0x398] ;  /* 0x0000e600ff027b82 */ /* 0x000e220000000a00 */
[----:B------:R-:W2:Y:S04]  /*0c60*/  LDG.E.64 R18, desc[UR4][R14.64+0x8] ;  /* 0x000008040e127981 */ /* 0x000ea8000c1e1b00 */
[----:B------:R-:W2:Y:S01]  /*0c70*/  LDG.E.64 R8, desc[UR4][R14.64] ;  /* 0x000000040e087981 */ /* 0x000ea2000c1e1b00 */
[C---:B0-----:R-:W-:Y:S02]  /*0c80*/  IMAD.WIDE R20, R7.reuse, 0x8, R2 ;  /* 0x0000000807147825 */ /* 0x041fe400078e0202 */
[----:B------:R-:W0:Y:S04]  /*0c90*/  LDC.64 R2, c[0x0][0x390] ;  /* 0x0000e400ff027b82 */ /* 0x000e280000000a00 */
[----:B------:R-:W3:Y:S01]  /*0ca0*/  LDG.E.64 R20, desc[UR4][R20.64] ;  /* 0x0000000414147981 */ /* 0x000ee2000c1e1b00 */
[----:B0-----:R-:W-:-:S06]  /*0cb0*/  IMAD.WIDE R10, R7, 0x8, R2 ;  /* 0x00000008070a7825 */ /* 0x001fcc00078e0202 */
[----:B------:R-:W5:Y:S01]  /*0cc0*/  LDG.E.64 R10, desc[UR4][R10.64] ;  /* 0x000000040a0a7981 */ /* 0x000f62000c1e1b00 */
[----:B------:R-:W-:Y:S01]  /*0cd0*/  IMAD.MOV.U32 R2, RZ, RZ, 0x1 ;  /* 0x00000001ff027424 */ /* 0x000fe200078e00ff */
[----:B------:R-:W-:Y:S01]  /*0ce0*/  BSSY.RECONVERGENT B0, `(.L_x_33) ;  /* 0x0000013000007945 */ /* 0x000fe20003800200 */
[----:B--2---:R-:W-:-:S06]  /*0cf0*/  DADD R18, R18, -R8 ;  /* 0x0000000012127229 */ /* 0x004fcc0000000808 */
[----:B------:R-:W0:Y:S02]  /*0d00*/  MUFU.RCP64H R3, R19 ;  /* 0x0000001300037308 */ /* 0x000e240000001800 */
[----:B0-----:R-:W-:Y:S01]  /*0d10*/  DFMA R4, -R18, R2, 1 ;  /* 0x3ff000001204742b */ /* 0x001fe20000000102 */
[----:B---3--:R-:W-:-:S07]  /*0d20*/  FSETP.GEU.AND P1, PT, |R21|, 6.5827683646048100446e-37, PT ;  /* 0x036000001500780b */ /* 0x008fce0003f2e200 */
        /* <DEDUP_REMOVED lines=12> */
[----:B------:R-:W-:Y:S02]  /*0df0*/  IMAD.MOV.U32 R2, RZ, RZ, R4 ;  /* 0x000000ffff027224 */ /* 0x000fe400078e0004 */
[----:B------:R-:W-:-:S07]  /*0e00*/  IMAD.MOV.U32 R3, RZ, RZ, R5 ;  /* 0x000000ffff037224 */ /* 0x000fce00078e0005 */
.L_x_34:
[----:B------:R-:W-:Y:S05]  /*0e10*/  BSYNC.RECONVERGENT B0 ;  /* 0x0000000000007941 */ /* 0x000fea0003800200 */
.L_x_33:
[----:B------:R-:W0:Y:S01]  /*0e20*/  LDC.64 R4, c[0x0][0x380] ;  /* 0x0000e000ff047b82 */ /* 0x000e220000000a00 */
[----:B------:R-:W1:Y:S07]  /*0e30*/  LDCU.64 UR6, c[0x0][0x3b0] ;  /* 0x00007600ff0677ac */ /* 0x000e6e0008000a00 */
[----:B------:R-:W2:Y:S01]  /*0e40*/  LDC.64 R6, c[0x0][0x3a0] ;  /* 0x0000e800ff067b82 */ /* 0x000ea20000000a00 */
[----:B0-----:R-:W-:-:S06]  /*0e50*/  IMAD.WIDE.U32 R4, R13, 0x8, R4 ;  /* 0x000000080d047825 */ /* 0x001fcc00078e0004 */
[----:B------:R-:W3:Y:S02]  /*0e60*/  LDG.E.64 R4, desc[UR4][R4.64] ;  /* 0x0000000404047981 */ /* 0x000ee4000c1e1b00 */
[----:B---3--:R-:W-:-:S08]  /*0e70*/  DADD R8, -R8, R4 ;  /* 0x0000000008087229 */ /* 0x008fd00000000104 */
[----:B-----5:R-:W-:Y:S01]  /*0e80*/  DFMA R8, R8, R2, R10 ;  /* 0x000000020808722b */ /* 0x020fe2000000000a */
[----:B--2---:R-:W-:-:S07]  /*0e90*/  IMAD.WIDE.U32 R2, R13, 0x8, R6 ;  /* 0x000000080d027825 */ /* 0x004fce00078e0006 */
[----:B-1----:R-:W-:-:S07]  /*0ea0*/  DMUL R8, R8, UR6 ;  /* 0x0000000608087c28 */ /* 0x002fce0008000000 */
[----:B------:R-:W-:Y:S01]  /*0eb0*/  STG.E.64 desc[UR4][R2.64], R8 ;  /* 0x0000000802007986 */ /* 0x000fe2000c101b04 */
[----:B------:R-:W-:Y:S05]  /*0ec0*/  EXIT ;  /* 0x000000000000794d */ /* 0x000fea0003800000 */
        .weak           $__internal_1_$__cuda_sm20_div_rn_f64_full
        .type           $__internal_1_$__cuda_sm20_div_rn_f64_full,@function
        .size           $__internal_1_$__cuda_sm20_div_rn_f64_full,($__internal_2_$__cuda_sm20_dsqrt_rn_f64_mediumpath_v1 - $__internal_1_$__cuda_sm20_div_rn_f64_full)
$__internal_1_$__cuda_sm20_div_rn_f64_full:
[C---:B------:R-:W-:Y:S01]  /*0ed0*/  FSETP.GEU.AND P0, PT, |R19|.reuse, 1.469367938527859385e-39, PT ;  /* 0x001000001300780b */ /* 0x040fe20003f0e200 */
[----:B------:R-:W-:Y:S01]  /*0ee0*/  IMAD.MOV.U32 R26, RZ, RZ, 0x1 ;  /* 0x00000001ff1a7424 */ /* 0x000fe200078e00ff */
[----:B------:R-:W-:Y:S01]  /*0ef0*/  LOP3.LUT R16, R19, 0x800fffff, RZ, 0xc0, !PT ;  /* 0x800fffff13107812 */ /* 0x000fe200078ec0ff */
[----:B------:R-:W-:Y:S01]  /*0f00*/  BSSY.RECONVERGENT B1, `(.L_x_35) ;  /* 0x0000054000017945 */ /* 0x000fe20003800200 */
[C---:B------:R-:W-:Y:S02]  /*0f10*/  FSETP.GEU.AND P2, PT, |R21|.reuse, 1.469367938527859385e-39, PT ;  /* 0x001000001500780b */ /* 0x040fe40003f4e200 */
[----:B------:R-:W-:Y:S02]  /*0f20*/  LOP3.LUT R17, R16, 0x3ff00000, RZ, 0xfc, !PT ;  /* 0x3ff0000010117812 */ /* 0x000fe400078efcff */
[----:B------:R-:W-:Y:S02]  /*0f30*/  MOV R16, R18 ;  /* 0x0000001200107202 */ /* 0x000fe40000000f00 */
[----:B------:R-:W-:-:S02]  /*0f40*/  LOP3.LUT R2, R21, 0x7ff00000, RZ, 0xc0, !PT ;  /* 0x7ff0000015027812 */ /* 0x000fc400078ec0ff */
[----:B------:R-:W-:Y:S01]  /*0f50*/  LOP3.LUT R5, R19, 0x7ff00000, RZ, 0xc0, !PT ;  /* 0x7ff0000013057812 */ /* 0x000fe200078ec0ff */
[----:B------:R-:W-:-:S03]  /*0f60*/  @!P0 DMUL R16, R18, 8.98846567431157953865e+307 ;  /* 0x7fe0000012108828 */ /* 0x000fc60000000000 */
[C---:B------:R-:W-:Y:S01]  /*0f70*/  ISETP.GE.U32.AND P1, PT, R2.reuse, R5, PT ;  /* 0x000000050200720c */ /* 0x040fe20003f26070 */
[----:B------:R-:W-:Y:S01]  /*0f80*/  @!P2 IMAD.MOV.U32 R28, RZ, RZ, RZ ;  /* 0x000000ffff1ca224 */ /* 0x000fe200078e00ff */
[----:B------:R-:W-:Y:S01]  /*0f90*/  @!P2 LOP3.LUT R3, R19, 0x7ff00000, RZ, 0xc0, !PT ;  /* 0x7ff000001303a812 */ /* 0x000fe200078ec0ff */
[----:B------:R-:W0:Y:S03]  /*0fa0*/  MUFU.RCP64H R27, R17 ;  /* 0x00000011001b7308 */ /* 0x000e260000001800 */
[----:B------:R-:W-:Y:S01]  /*0fb0*/  @!P2 ISETP.GE.U32.AND P3, PT, R2, R3, PT ;  /* 0x000000030200a20c */ /* 0x000fe20003f66070 */
[----:B------:R-:W-:Y:S01]  /*0fc0*/  IMAD.MOV.U32 R3, RZ, RZ, 0x1ca00000 ;  /* 0x1ca00000ff037424 */ /* 0x000fe200078e00ff */
[----:B------:R-:W-:-:S04]  /*0fd0*/  @!P0 LOP3.LUT R5, R17, 0x7ff00000, RZ, 0xc0, !PT ;  /* 0x7ff0000011058812 */ /* 0x000fc800078ec0ff */
[----:B------:R-:W-:-:S04]  /*0fe0*/  @!P2 SEL R25, R3, 0x63400000, !P3 ;  /* 0x634000000319a807 */ /* 0x000fc80005800000 */
[----:B------:R-:W-:Y:S01]  /*0ff0*/  @!P2 LOP3.LUT R4, R25, 0x80000000, R21, 0xf8, !PT ;  /* 0x800000001904a812 */ /* 0x000fe200078ef815 */
[----:B0-----:R-:W-:-:S03]  /*1000*/  DFMA R22, R26, -R16, 1 ;  /* 0x3ff000001a16742b */ /* 0x001fc60000000810 */
[----:B------:R-:W-:Y:S02]  /*1010*/  @!P2 LOP3.LUT R29, R4, 0x100000, RZ, 0xfc, !PT ;  /* 0x00100000041da812 */ /* 0x000fe400078efcff */
[----:B------:R-:W-:-:S03]  /*1020*/  MOV R4, R2 ;  /* 0x0000000200047202 */ /* 0x000fc60000000f00 */
[----:B------:R-:W-:-:S08]  /*1030*/  DFMA R22, R22, R22, R22 ;  /* 0x000000161616722b */ /* 0x000fd00000000016 */
[----:B------:R-:W-:Y:S01]  /*1040*/  DFMA R26, R26, R22, R26 ;  /* 0x000000161a1a722b */ /* 0x000fe2000000001a */
[----:B------:R-:W-:Y:S01]  /*1050*/  SEL R23, R3, 0x63400000, !P1 ;  /* 0x6340000003177807 */ /* 0x000fe20004800000 */
[----:B------:R-:W-:-:S03]  /*1060*/  IMAD.MOV.U32 R22, RZ, RZ, R20 ;  /* 0x000000ffff167224 */ /* 0x000fc600078e0014 */
[----:B------:R-:W-:-:S03]  /*1070*/  LOP3.LUT R23, R23, 0x800fffff, R21, 0xf8, !PT ;  /* 0x800fffff17177812 */ /* 0x000fc600078ef815 */
[----:B------:R-:W-:-:S03]  /*1080*/  DFMA R24, R26, -R16, 1 ;  /* 0x3ff000001a18742b */ /* 0x000fc60000000810 */
[----:B------:R-:W-:-:S05]  /*1090*/  @!P2 DFMA R22, R22, 2, -R28 ;  /* 0x400000001616a82b */ /* 0x000fca000000081c */
[----:B------:R-:W-:-:S05]  /*10a0*/  DFMA R26, R26, R24, R26 ;  /* 0x000000181a1a722b */ /* 0x000fca000000001a */
[----:B------:R-:W-:-:S03]  /*10b0*/  @!P2 LOP3.LUT R4, R23, 0x7ff00000, RZ, 0xc0, !PT ;  /* 0x7ff000001704a812 */ /* 0x000fc600078ec0ff */
[----:B------:R-:W-:Y:S02]  /*10c0*/  DMUL R24, R26, R22 ;  /* 0x000000161a187228 */ /* 0x000fe40000000000 */
[----:B------:R-:W-:-:S05]  /*10d0*/  VIADD R6, R4, 0xffffffff ;  /* 0xffffffff04067836 */ /* 0x000fca0000000000 */
[----:B------:R-:W-:Y:S01]  /*10e0*/  ISETP.GT.U32.AND P0, PT, R6, 0x7feffffe, PT ;  /* 0x7feffffe0600780c */ /* 0x000fe20003f04070 */
[----:B------:R-:W-:Y:S01]  /*10f0*/  VIADD R6, R5, 0xffffffff ;  /* 0xffffffff05067836 */ /* 0x000fe20000000000 */
[----:B------:R-:W-:-:S04]  /*1100*/  DFMA R28, R24, -R16, R22 ;  /* 0x80000010181c722b */ /* 0x000fc80000000016 */
[----:B------:R-:W-:-:S04]  /*1110*/  ISETP.GT.U32.OR P0, PT, R6, 0x7feffffe, P0 ;  /* 0x7feffffe0600780c */ /* 0x000fc80000704470 */
[----:B------:R-:W-:-:S09]  /*1120*/  DFMA R24, R26, R28, R24 ;  /* 0x0000001c1a18722b */ /* 0x000fd20000000018 */
[----:B------:R-:W-:Y:S05]  /*1130*/  @P0 BRA `(.L_x_36) ;  /* 0x00000000006c0947 */ /* 0x000fea0003800000 */
[----:B------:R-:W-:-:S04]  /*1140*/  LOP3.LUT R5, R19, 0x7ff00000, RZ, 0xc0, !PT ;  /* 0x7ff0000013057812 */ /* 0x000fc800078ec0ff */
[CC--:B------:R-:W-:Y:S02]  /*1150*/  VIADDMNMX R4, R2.reuse, -R5.reuse, 0xb9600000, !PT ;  /* 0xb960000002047446 */ /* 0x0c0fe40007800905 */
[----:B------:R-:W-:Y:S02]  /*1160*/  ISETP.GE.U32.AND P0, PT, R2, R5, PT ;  /* 0x000000050200720c */ /* 0x000fe40003f06070 */
[----:B------:R-:W-:Y:S02]  /*1170*/  VIMNMX R4, PT, PT, R4, 0x46a00000, PT ;  /* 0x46a0000004047848 */ /* 0x000fe40003fe0100 */
[----:B------:R-:W-:-:S05]  /*1180*/  SEL R3, R3, 0x63400000, !P0 ;  /* 0x6340000003037807 */ /* 0x000fca0004000000 */
[----:B------:R-:W-:Y:S01]  /*1190*/  IMAD.IADD R3, R4, 0x1, -R3 ;  /* 0x0000000104037824 */ /* 0x000fe200078e0a03 */
[----:B------:R-:W-:-:S03]  /*11a0*/  MOV R4, RZ ;  /* 0x000000ff00047202 */ /* 0x000fc60000000f00 */
[----:B------:R-:W-:-:S06]  /*11b0*/  VIADD R5, R3, 0x7fe00000 ;  /* 0x7fe0000003057836 */ /* 0x000fcc0000000000 */
[----:B------:R-:W-:-:S10]  /*11c0*/  DMUL R26, R24, R4 ;  /* 0x00000004181a7228 */ /* 0x000fd40000000000 */
[----:B------:R-:W-:-:S13]  /*11d0*/  FSETP.GTU.AND P0, PT, |R27|, 1.469367938527859385e-39, PT ;  /* 0x001000001b00780b */ /* 0x000fda0003f0c200 */
[----:B------:R-:W-:Y:S05]  /*11e0*/  @P0 BRA `(.L_x_37) ;  /* 0x0000000000940947 */ /* 0x000fea0003800000 */
[----:B------:R-:W-:-:S06]  /*11f0*/  DFMA R16, R24, -R16, R22 ;  /* 0x800000101810722b */ /* 0x000fcc0000000016 */
[----:B------:R-:W-:-:S04]  /*1200*/  IMAD.MOV.U32 R16, RZ, RZ, RZ ;  /* 0x000000ffff107224 */ /* 0x000fc800078e00ff */
[C---:B------:R-:W-:Y:S02]  /*1210*/  FSETP.NEU.AND P0, PT, R17.reuse, RZ, PT ;  /* 0x000000ff1100720b */ /* 0x040fe40003f0d000 */
[----:B------:R-:W-:-:S04]  /*1220*/  LOP3.LUT R18, R17, 0x80000000, R19, 0x48, !PT ;  /* 0x8000000011127812 */ /* 0x000fc800078e4813 */
[----:B------:R-:W-:-:S07]  /*1230*/  LOP3.LUT R17, R18, R5, RZ, 0xfc, !PT ;  /* 0x0000000512117212 */ /* 0x000fce00078efcff */
[----:B------:R-:W-:Y:S05]  /*1240*/  @!P0 BRA `(.L_x_37) ;  /* 0x00000000007c8947 */ /* 0x000fea0003800000 */
[----:B------:R-:W-:Y:S01]  /*1250*/  IMAD.MOV R5, RZ, RZ, -R3 ;  /* 0x000000ffff057224 */ /* 0x000fe200078e0a03 */
[----:B------:R-:W-:Y:S01]  /*1260*/  IADD3 R3, PT, PT, -R3, -0x43300000, RZ ;  /* 0xbcd0000003037810 */ /* 0x000fe20007ffe1ff */
[----:B------:R-:W-:-:S06]  /*1270*/  IMAD.MOV.U32 R4, RZ, RZ, RZ ;  /* 0x000000ffff047224 */ /* 0x000fcc00078e00ff */
[----:B------:R-:W-:Y:S02]  /*1280*/  DFMA R4, R26, -R4, R24 ;  /* 0x800000041a04722b */ /* 0x000fe40000000018 */
[----:B------:R-:W-:-:S08]  /*1290*/  DMUL.RP R24, R24, R16 ;  /* 0x0000001018187228 */ /* 0x000fd00000008000 */
[----:B------:R-:W-:Y:S02]  /*12a0*/  FSETP.NEU.AND P0, PT, |R5|, R3, PT ;  /* 0x000000030500720b */ /* 0x000fe40003f0d200 */
[----:B------:R-:W-:Y:S02]  /*12b0*/  LOP3.LUT R3, R25, R18, RZ, 0x3c, !PT ;  /* 0x0000001219037212 */ /* 0x000fe400078e3cff */
[----:B------:R-:W-:Y:S02]  /*12c0*/  FSEL R26, R24, R26, !P0 ;  /* 0x0000001a181a7208 */ /* 0x000fe40004000000 */
[----:B------:R-:W-:Y:S01]  /*12d0*/  FSEL R27, R3, R27, !P0 ;  /* 0x0000001b031b7208 */ /* 0x000fe20004000000 */
[----:B------:R-:W-:Y:S06]  /*12e0*/  BRA `(.L_x_37) ;  /* 0x0000000000547947 */ /* 0x000fec0003800000 */
.L_x_36:
[----:B------:R-:W-:-:S14]  /*12f0*/  DSETP.NAN.AND P0, PT, R20, R20, PT ;  /* 0x000000141400722a */ /* 0x000fdc0003f08000 */
[----:B------:R-:W-:Y:S05]  /*1300*/  @P0 BRA `(.L_x_38) ;  /* 0x0000000000440947 */ /* 0x000fea0003800000 */
[----:B------:R-:W-:-:S14]  /*1310*/  DSETP.NAN.AND P0, PT, R18, R18, PT ;  /* 0x000000121200722a */ /* 0x000fdc0003f08000 */
[----:B------:R-:W-:Y:S05]  /*1320*/  @P0 BRA `(.L_x_39) ;  /* 0x0000000000300947 */ /* 0x000fea0003800000 */
[----:B------:R-:W-:Y:S01]  /*1330*/  ISETP.NE.AND P0, PT, R4, R5, PT ;  /* 0x000000050400720c */ /* 0x000fe20003f05270 */
[----:B------:R-:W-:Y:S01]  /*1340*/  IMAD.MOV.U32 R26, RZ, RZ, 0x0 ;  /* 0x00000000ff1a7424 */ /* 0x000fe200078e00ff */
[----:B------:R-:W-:-:S11]  /*1350*/  MOV R27, 0xfff80000 ;  /* 0xfff80000001b7802 */ /* 0x000fd60000000f00 */
        /* <DEDUP_REMOVED lines=9> */
.L_x_39:
[----:B------:R-:W-:Y:S01]  /*13f0*/  LOP3.LUT R27, R19, 0x80000, RZ, 0xfc, !PT ;  /* 0x00080000131b7812 */ /* 0x000fe200078efcff */
[----:B------:R-:W-:Y:S01]  /*1400*/  IMAD.MOV.U32 R26, RZ, RZ, R18 ;  /* 0x000000ffff1a7224 */ /* 0x000fe200078e0012 */
[----:B------:R-:W-:Y:S06]  /*1410*/  BRA `(.L_x_37) ;  /* 0x0000000000087947 */ /* 0x000fec0003800000 */
.L_x_38:
[----:B------:R-:W-:Y:S02]  /*1420*/  LOP3.LUT R27, R21, 0x80000, RZ, 0xfc, !PT ;  /* 0x00080000151b7812 */ /* 0x000fe400078efcff */
[----:B------:R-:W-:-:S07]  /*1430*/  MOV R26, R20 ;  /* 0x00000014001a7202 */ /* 0x000fce0000000f00 */
.L_x_37:
[----:B------:R-:W-:Y:S05]  /*1440*/  BSYNC.RECONVERGENT B1 ;  /* 0x0000000000017941 */ /* 0x000fea0003800200 */
.L_x_35:
[----:B------:R-:W-:Y:S02]  /*1450*/  IMAD.MOV.U32 R2, RZ, RZ, R0 ;  /* 0x000000ffff027224 */ /* 0x000fe400078e0000 */
[----:B------:R-:W-:Y:S02]  /*1460*/  IMAD.MOV.U32 R3, RZ, RZ, 0x0 ;  /* 0x00000000ff037424 */ /* 0x000fe400078e00ff */
[----:B------:R-:W-:Y:S02]  /*1470*/  IMAD.MOV.U32 R4, RZ, RZ, R26 ;  /* 0x000000ffff047224 */ /* 0x000fe400078e001a */
[----:B------:R-:W-:Y:S01]  /*1480*/  IMAD.MOV.U32 R5, RZ, RZ, R27 ;  /* 0x000000ffff057224 */ /* 0x000fe200078e001b */
[----:B------:R-:W-:Y:S06]  /*1490*/  RET.REL.NODEC R2 `(_Z15fast_interp_newPdS_S_S_S_dddi) ;  /* 0xffffffe802d87950 */ /* 0x000fec0003c3ffff */
        .weak           $__internal_2_$__cuda_sm20_dsqrt_rn_f64_mediumpath_v1
        .type           $__internal_2_$__cuda_sm20_dsqrt_rn_f64_mediumpath_v1,@function
        .size           $__internal_2_$__cuda_sm20_dsqrt_rn_f64_mediumpath_v1,(.L_x_99 - $__internal_2_$__cuda_sm20_dsqrt_rn_f64_mediumpath_v1)
$__internal_2_$__cuda_sm20_dsqrt_rn_f64_mediumpath_v1:
[----:B------:R-:W-:Y:S01]  /*14a0*/  ISETP.GE.U32.AND P0, PT, R4, -0x3400000, PT ;  /* 0xfcc000000400780c */ /* 0x000fe20003f06070 */
[----:B------:R-:W-:Y:S01]  /*14b0*/  BSSY.RECONVERGENT B1, `(.L_x_40) ;  /* 0x0000028000017945 */ /* 0x000fe20003800200 */
[----:B------:R-:W-:Y:S01]  /*14c0*/  IMAD.MOV.U32 R4, RZ, RZ, R2 ;  /* 0x000000ffff047224 */ /* 0x000fe200078e0002 */
[----:B------:R-:W-:Y:S01]  /*14d0*/  MOV R18, R20 ;  /* 0x0000001400127202 */ /* 0x000fe20000000f00 */
[----:B------:R-:W-:Y:S02]  /*14e0*/  IMAD.MOV.U32 R5, RZ, RZ, R3 ;  /* 0x000000ffff057224 */ /* 0x000fe400078e0003 */
[----:B------:R-:W-:Y:S02]  /*14f0*/  IMAD.MOV.U32 R2, RZ, RZ, R14 ;  /* 0x000000ffff027224 */ /* 0x000fe400078e000e */
[----:B------:R-:W-:-:S05]  /*1500*/  IMAD.MOV.U32 R3, RZ, RZ, R15 ;  /* 0x000000ffff037224 */ /* 0x000fca00078e000f */
[----:B------:R-:W-:Y:S05]  /*1510*/  @!P0 BRA `(.L_x_41) ;  /* 0x0000000000208947 */ /* 0x000fea0003800000 */
[----:B------:R-:W-:-:S10]  /*1520*/  DFMA.RM R2, R2, R18, R10 ;  /* 0x000000120202722b */ /* 0x000fd4000000400a */
[----:B------:R-:W-:-:S04]  /*1530*/  IADD3 R10, P0, PT, R2, 0x1, RZ ;  /* 0x00000001020a7810 */ /* 0x000fc80007f1e0ff */
[----:B------:R-:W-:-:S06]  /*1540*/  IADD3.X R11, PT, PT, RZ, R3, RZ, P0, !PT ;  /* 0x00000003ff0b7210 */ /* 0x000fcc00007fe4ff */
[----:B------:R-:W-:-:S08]  /*1550*/  DFMA.RP R4, -R2, R10, R4 ;  /* 0x0000000a0204722b */ /* 0x000fd00000008104 */
[----:B------:R-:W-:-:S06]  /*1560*/  DSETP.GT.AND P0, PT, R4, RZ, PT ;  /* 0x000000ff0400722a */ /* 0x000fcc0003f04000 */
[----:B------:R-:W-:Y:S02]  /*1570*/  FSEL R2, R10, R2, P0 ;  /* 0x000000020a027208 */ /* 0x000fe40000000000 */
[----:B------:R-:W-:Y:S01]  /*1580*/  FSEL R3, R11, R3, P0 ;  /* 0x000000030b037208 */ /* 0x000fe20000000000 */
[----:B------:R-:W-:Y:S06]  /*1590*/  BRA `(.L_x_42) ;  /* 0x0000000000647947 */ /* 0x000fec0003800000 */
.L_x_41:
[----:B------:R-:W-:-:S14]  /*15a0*/  DSETP.NE.AND P0, PT, R4, RZ, PT ;  /* 0x000000ff0400722a */ /* 0x000fdc0003f05000 */
[----:B------:R-:W-:Y:S05]  /*15b0*/  @!P0 BRA `(.L_x_43) ;  /* 0x0000000000588947 */ /* 0x000fea0003800000 */
[----:B------:R-:W-:-:S13]  /*15c0*/  ISETP.GE.AND P0, PT, R5, RZ, PT ;  /* 0x000000ff0500720c */ /* 0x000fda0003f06270 */
[----:B------:R-:W-:Y:S02]  /*15d0*/  @!P0 IMAD.MOV.U32 R2, RZ, RZ, 0x0 ;  /* 0x00000000ff028424 */ /* 0x000fe400078e00ff */
[----:B------:R-:W-:Y:S01]  /*15e0*/  @!P0 IMAD.MOV.U32 R3, RZ, RZ, -0x80000 ;  /* 0xfff80000ff038424 */ /* 0x000fe200078e00ff */
[----:B------:R-:W-:Y:S06]  /*15f0*/  @!P0 BRA `(.L_x_42) ;  /* 0x00000000004c8947 */ /* 0x000fec0003800000 */
[----:B------:R-:W-:-:S13]  /*1600*/  ISETP.GT.AND P0, PT, R5, 0x7fefffff, PT ;  /* 0x7fefffff0500780c */ /* 0x000fda0003f04270 */
[----:B------:R-:W-:Y:S05]  /*1610*/  @P0 BRA `(.L_x_43) ;  /* 0x0000000000400947 */ /* 0x000fea0003800000 */
[----:B------:R-:W-:Y:S01]  /*1620*/  DMUL R2, R4, 8.11296384146066816958e+31 ;  /* 0x4690000004027828 */ /* 0x000fe20000000000 */
[----:B------:R-:W-:Y:S01]  /*1630*/  IMAD.MOV.U32 R14, RZ, RZ, 0x0 ;  /* 0x00000000ff0e7424 */ /* 0x000fe200078e00ff */
[----:B------:R-:W-:Y:S01]  /*1640*/  MOV R15, 0x3fd80000 ;  /* 0x3fd80000000f7802 */ /* 0x000fe20000000f00 */
[----:B------:R-:W-:-:S03]  /*1650*/  IMAD.MOV.U32 R4, RZ, RZ, RZ ;  /* 0x000000ffff047224 */ /* 0x000fc600078e00ff */
[----:B------:R-:W0:Y:S03]  /*1660*/  MUFU.RSQ64H R5, R3 ;  /* 0x0000000300057308 */ /* 0x000e260000001c00 */
[----:B0-----:R-:W-:-:S08]  /*1670*/  DMUL R10, R4, R4 ;  /* 0x00000004040a7228 */ /* 0x001fd00000000000 */
[----:B------:R-:W-:-:S08]  /*1680*/  DFMA R10, R2, -R10, 1 ;  /* 0x3ff00000020a742b */ /* 0x000fd0000000080a */
[----:B------:R-:W-:Y:S02]  /*1690*/  DFMA R14, R10, R14, 0.5 ;  /* 0x3fe000000a0e742b */ /* 0x000fe4000000000e */
[----:B------:R-:W-:-:S08]  /*16a0*/  DMUL R10, R4, R10 ;  /* 0x0000000a040a7228 */ /* 0x000fd00000000000 */
[----:B------:R-:W-:-:S08]  /*16b0*/  DFMA R10, R14, R10, R4 ;  /* 0x0000000a0e0a722b */ /* 0x000fd00000000004 */
[----:B------:R-:W-:Y:S02]  /*16c0*/  DMUL R4, R2, R10 ;  /* 0x0000000a02047228 */ /* 0x000fe40000000000 */
[----:B------:R-:W-:-:S06]  /*16d0*/  VIADD R11, R11, 0xfff00000 ;  /* 0xfff000000b0b7836 */ /* 0x000fcc0000000000 */
[----:B------:R-:W-:-:S08]  /*16e0*/  DFMA R14, R4, -R4, R2 ;  /* 0x80000004040e722b */ /* 0x000fd00000000002 */
[----:B------:R-:W-:-:S10]  /*16f0*/  DFMA R2, R10, R14, R4 ;  /* 0x0000000e0a02722b */ /* 0x000fd40000000004 */
[----:B------:R-:W-:Y:S01]  /*1700*/  VIADD R3, R3, 0xfcb00000 ;  /* 0xfcb0000003037836 */ /* 0x000fe20000000000 */
[----:B------:R-:W-:Y:S06]  /*1710*/  BRA `(.L_x_42) ;  /* 0x0000000000047947 */ /* 0x000fec0003800000 */
.L_x_43:
[----:B------:R-:W-:-:S11]  /*1720*/  DADD R2, R4, R4 ;  /* 0x0000000004027229 */ /* 0x000fd60000000004 */
.L_x_42:
[----:B------:R-:W-:Y:S05]  /*1730*/  BSYNC.RECONVERGENT B1 ;  /* 0x0000000000017941 */ /* 0x000fea0003800200 */
.L_x_40:
[----:B------:R-:W-:Y:S01]  /*1740*/  IMAD.MOV.U32 R16, RZ, RZ, R2 ;  /* 0x000000ffff107224 */ /* 0x000fe200078e0002 */
[----:B------:R-:W-:Y:S01]  /*1750*/  MOV R17, R3 ;  /* 0x0000000300117202 */ /* 0x000fe20000000f00 */
[----:B------:R-:W-:Y:S02]  /*1760*/  IMAD.MOV.U32 R2, RZ, RZ, R0 ;  /* 0x000000ffff027224 */ /* 0x000fe400078e0000 */
[----:B------:R-:W-:-:S04]  /*1770*/  IMAD.MOV.U32 R3, RZ, RZ, 0x0 ;  /* 0x00000000ff037424 */ /* 0x000fc800078e00ff */
[----:B------:R-:W-:Y:S05]  /*1780*/  RET.REL.NODEC R2 `(_Z15fast_interp_newPdS_S_S_S_dddi) ;  /* 0xffffffe8021c7950 */ /* 0x000fea0003c3ffff */
.L_x_44:
        /* <DEDUP_REMOVED lines=15> */
.L_x_99:


//--------------------- .text._Z10fast_shiftPdS_d --------------------------
	.section	.text._Z10fast_shiftPdS_d,"ax",@progbits
	.align	128
        .global         _Z10fast_shiftPdS_d
        .type           _Z10fast_shiftPdS_d,@function
        .size           _Z10fast_shiftPdS_d,(.L_x_101 - _Z10fast_shiftPdS_d)
        .other          _Z10fast_shiftPdS_d,@"STO_CUDA_ENTRY STV_DEFAULT"
_Z10fast_shiftPdS_d:
.text._Z10fast_shiftPdS_d:
[----:B------:R-:W-:Y:S01]  /*0000*/  LDC R1, c[0x0][0x37c] ;  /* 0x0000df00ff017b82 */ /* 0x000fe20000000800 */
[----:B------:R-:W0:Y:S07]  /*0010*/  S2R R3, SR_TID.X ;  /* 0x0000000000037919 */ /* 0x000e2e0000002100 */
[----:B------:R-:W0:Y:S01]  /*0020*/  S2UR UR6, SR_CTAID.X ;  /* 0x00000000000679c3 */ /* 0x000e220000002500 */
[----:B------:R-:W1:Y:S07]  /*0030*/  LDCU.64 UR4, c[0x0][0x358] ;  /* 0x00006b00ff0477ac */ /* 0x000e6e0008000a00 */
[----:B------:R-:W0:Y:S08]  /*0040*/  LDC R0, c[0x0][0x360] ;  /* 0x0000d800ff007b82 */ /* 0x000e300000000800 */
[----:B------:R-:W2:Y:S01]  /*0050*/  LDC.64 R4, c[0x0][0x380] ;  /* 0x0000e000ff047b82 */ /* 0x000ea20000000a00 */
[----:B------:R-:W-:-:S02]  /*0060*/  IMAD.MOV.U32 R12, RZ, RZ, 0x4a000000 ;  /* 0x4a000000ff0c7424 */ /* 0x000fc400078e00ff */
[----:B------:R-:W-:Y:S02]  /*0070*/  IMAD.MOV.U32 R13, RZ, RZ, 0x41b1de78 ;  /* 0x41b1de78ff0d7424 */ /* 0x000fe400078e00ff */
[----:B------:R-:W-:-:S03]  /*0080*/  IMAD.MOV.U32 R2, RZ, RZ, 0x1 ;  /* 0x00000001ff027424 */ /* 0x000fc600078e00ff */
[----:B------:R-:W3:Y:S01]  /*0090*/  LDC.64 R10, c[0x0][0x390] ;  /* 0x0000e400ff0a7b82 */ /* 0x000ee20000000a00 */
[----:B0-----:R-:W-:-:S04]  /*00a0*/  IMAD R0, R0, UR6, R3 ;  /* 0x0000000600007c24 */ /* 0x001fc8000f8e0203 */
[----:B--2---:R-:W-:-:S06]  /*00b0*/  IMAD.WIDE R4, R0, 0x8, R4 ;  /* 0x0000000800047825 */ /* 0x004fcc00078e0204 */
[----:B-1----:R-:W5:Y:S01]  /*00c0*/  LDG.E.64 R4, desc[UR4][R4.64] ;  /* 0x0000000404047981 */ /* 0x002f62000c1e1b00 */
[----:B------:R-:W0:Y:S02]  /*00d0*/  MUFU.RCP64H R3, 299792384 ;  /* 0x41b1de7800037908 */ /* 0x000e240000001800 */
[----:B0-----:R-:W-:-:S08]  /*00e0*/  DFMA R6, R2, -R12, 1 ;  /* 0x3ff000000206742b */ /* 0x001fd0000000080c */
[----:B------:R-:W-:-:S08]  /*00f0*/  DFMA R6, R6, R6, R6 ;  /* 0x000000060606722b */ /* 0x000fd00000000006 */
[----:B------:R-:W-:Y:S02]  /*0100*/  DFMA R2, R2, R6, R2 ;  /* 0x000000060202722b */ /* 0x000fe40000000002 */
[----:B---3--:R-:W-:-:S06]  /*0110*/  DMUL R6, R10, 1000 ;  /* 0x408f40000a067828 */ /* 0x008fcc0000000000 */
[----:B------:R-:W-:-:S04]  /*0120*/  DFMA R8, R2, -R12, 1 ;  /* 0x3ff000000208742b */ /* 0x000fc8000000080c */
[----:B------:R-:W-:-:S04]  /*0130*/  FSETP.GEU.AND P1, PT, |R7|, 6.5827683646048100446e-37, PT ;  /* 0x036000000700780b */ /* 0x000fc80003f2e200 */
[----:B------:R-:W-:-:S08]  /*0140*/  DFMA R2, R2, R8, R2 ;  /* 0x000000080202722b */ /* 0x000fd00000000002 */
[----:B------:R-:W-:-:S08]  /*0150*/  DMUL R8, R6, R2 ;  /* 0x0000000206087228 */ /* 0x000fd00000000000 */
[----:B------:R-:W-:-:S08]  /*0160*/  DFMA R10, R8, -R12, R6 ;  /* 0x8000000c080a722b */ /* 0x000fd00000000006 */
[----:B------:R-:W-:-:S10]  /*0170*/  DFMA R2, R2, R10, R8 ;  /* 0x0000000a0202722b */ /* 0x000fd40000000008 */
[----:B------:R-:W-:-:S05]  /*0180*/  FFMA R8, RZ, 22.2336273193359375, R3 ;  /* 0x41b1de78ff087823 */ /* 0x000fca0000000003 */
[----:B------:R-:W-:-:S13]  /*0190*/  FSETP.GT.AND P0, PT, |R8|, 1.469367938527859385e-39, PT ;  /* 0x001000000800780b */ /* 0x000fda0003f04200 */
[----:B------:R-:W-:Y:S05]  /*01a0*/  @P0 BRA P1, `(.L_x_45) ;  /* 0x0000000000180947 */ /* 0x000fea0000800000 */
[----:B------:R-:W-:Y:S01]  /*01b0*/  IMAD.MOV.U32 R16, RZ, RZ, R6 ;  /* 0x000000ffff107224 */ /* 0x000fe200078e0006 */
[----:B------:R-:W-:Y:S01]  /*01c0*/  MOV R12, 0x210 ;  /* 0x00000210000c7802 */ /* 0x000fe20000000f00 */
[----:B------:R-:W-:Y:S02]  /*01d0*/  IMAD.MOV.U32 R13, RZ, RZ, R7 ;  /* 0x000000ffff0d7224 */ /* 0x000fe400078e0007 */
[----:B------:R-:W-:Y:S02]  /*01e0*/  IMAD.MOV.U32 R6, RZ, RZ, 0x4a000000 ;  /* 0x4a000000ff067424 */ /* 0x000fe400078e00ff */
[----:B------:R-:W-:-:S07]  /*01f0*/  IMAD.MOV.U32 R11, RZ, RZ, 0x41b1de78 ;  /* 0x41b1de78ff0b7424 */ /* 0x000fce00078e00ff */
[----:B-----5:R-:W-:Y:S05]  /*0200*/  CALL.REL.NOINC `($__internal_3_$__cuda_sm20_div_rn_f64_full) ;  /* 0x0000000000b47944 */ /* 0x020fea0003c00000 */
.L_x_45:
[C---:B------:R-:W-:Y:S01]  /*0210*/  DADD R6, -R2.reuse, 1 ;  /* 0x3ff0000002067429 */ /* 0x040fe20000000100 */
[----:B------:R-:W-:Y:S01]  /*0220*/  IMAD.MOV.U32 R8, RZ, RZ, 0x1 ;  /* 0x00000001ff087424 */ /* 0x000fe200078e00ff */
[----:B------:R-:W-:-:S04]  /*0230*/  DADD R12, R2, 1 ;  /* 0x3ff00000020c7429 */ /* 0x000fc80000000000 */
        /* <DEDUP_REMOVED lines=13> */
[----:B------:R-:W-:Y:S01]  /*0310*/  MOV R16, R12 ;  /* 0x0000000c00107202 */ /* 0x000fe20000000f00 */
[----:B------:R-:W-:Y:S01]  /*0320*/  IMAD.MOV.U32 R11, RZ, RZ, R7 ;  /* 0x000000ffff0b7224 */ /* 0x000fe200078e0007 */
[----:B------:R-:W-:-:S07]  /*0330*/  MOV R12, 0x350 ;  /* 0x00000350000c7802 */ /* 0x000fce0000000f00 */
[----:B-----5:R-:W-:Y:S05]  /*0340*/  CALL.REL.NOINC `($__internal_3_$__cuda_sm20_div_rn_f64_full) ;  /* 0x0000000000647944 */ /* 0x020fea0003c00000 */
.L_x_46:
[----:B------:R-:W0:Y:S01]  /*0350*/  MUFU.RSQ64H R7, R3 ;  /* 0x0000000300077308 */ /* 0x000e220000001c00 */
[----:B------:R-:W-:Y:S02]  /*0360*/  VIADD R6, R3, 0xfcb00000 ;  /* 0xfcb0000003067836 */ /* 0x000fe40000000000 */
        /* <DEDUP_REMOVED lines=9> */
[----:B------:R-:W-:Y:S02]  /*0400*/  VIADD R13, R15, 0xfff00000 ;  /* 0xfff000000f0d7836 */ /* 0x000fe40000000000 */
[----:B------:R-:W-:-:S04]  /*0410*/  IMAD.MOV.U32 R12, RZ, RZ, R14 ;  /* 0x000000ffff0c7224 */ /* 0x000fc800078e000e */
[----:B------:R-:W-:-:S08]  /*0420*/  DFMA R16, R8, -R8, R2 ;  /* 0x800000080810722b */ /* 0x000fd00000000002 */
[----:B------:R-:W-:Y:S01]  /*0430*/  DFMA R10, R16, R12, R8 ;  /* 0x0000000c100a722b */ /* 0x000fe20000000008 */
[----:B------:R-:W-:Y:S10]  /*0440*/  @!P0 BRA `(.L_x_47) ;  /* 0x00000000000c8947 */ /* 0x000ff40003800000 */
[----:B------:R-:W-:Y:S01]  /*0450*/  IMAD.MOV.U32 R10, RZ, RZ, R2 ;  /* 0x000000ffff0a7224 */ /* 0x000fe200078e0002 */
[----:B------:R-:W-:-:S07]  /*0460*/  MOV R2, 0x480 ;  /* 0x0000048000027802 */ /* 0x000fce0000000f00 */
[----:B-----5:R-:W-:Y:S05]  /*0470*/  CALL.REL.NOINC `($__internal_4_$__cuda_sm20_dsqrt_rn_f64_mediumpath_v1) ;  /* 0x0000000400947944 */ /* 0x020fea0003c00000 */
.L_x_47:
[----:B------:R-:W0:Y:S01]  /*0480*/  LDC.64 R2, c[0x0][0x388] ;  /* 0x0000e200ff027b82 */ /* 0x000e220000000a00 */
[----:B------:R-:W-:-:S08]  /*0490*/  DADD R10, -R10, 1 ;  /* 0x3ff000000a0a7429 */ /* 0x000fd00000000100 */
[----:B-----5:R-:W-:Y:S01]  /*04a0*/  DFMA R10, R4, -R10, R4 ;  /* 0x8000000a040a722b */ /* 0x020fe20000000004 */
[----:B0-----:R-:W-:-:S06]  /*04b0*/  IMAD.WIDE R2, R0, 0x8, R2 ;  /* 0x0000000800027825 */ /* 0x001fcc00078e0202 */
[----:B------:R-:W-:Y:S01]  /*04c0*/  STG.E.64 desc[UR4][R2.64], R10 ;  /* 0x0000000a02007986 */ /* 0x000fe2000c101b04 */
[----:B------:R-:W-:Y:S05]  /*04d0*/  EXIT ;  /* 0x000000000000794d */ /* 0x000fea0003800000 */
        .weak           $__internal_3_$__cuda_sm20_div_rn_f64_full
        .type           $__internal_3_$__cuda_sm20_div_rn_f64_full,@function
        .size           $__internal_3_$__cuda_sm20_div_rn_f64_full,($__internal_4_$__cuda_sm20_dsqrt_rn_f64_mediumpath_v1 - $__internal_3_$__cuda_sm20_div_rn_f64_full)
$__internal_3_$__cuda_sm20_div_rn_f64_full:
[C---:B------:R-:W-:Y:S01]  /*04e0*/  FSETP.GEU.AND P0, PT, |R11|.reuse, 1.469367938527859385e-39, PT ;  /* 0x001000000b00780b */ /* 0x040fe20003f0e200 */
[----:B------:R-:W-:Y:S01]  /*04f0*/  IMAD.MOV.U32 R14, RZ, RZ, 0x1 ;  /* 0x00000001ff0e7424 */ /* 0x000fe200078e00ff */
[C---:B------:R-:W-:Y:S01]  /*0500*/  LOP3.LUT R8, R11.reuse, 0x800fffff, RZ, 0xc0, !PT ;  /* 0x800fffff0b087812 */ /* 0x040fe200078ec0ff */
[----:B------:R-:W-:Y:S01]  /*0510*/  IMAD.MOV.U32 R7, RZ, RZ, R13 ;  /* 0x000000ffff077224 */ /* 0x000fe200078e000d */
[----:B------:R-:W-:Y:S01]  /*0520*/  MOV R10, R6 ;  /* 0x00000006000a7202 */ /* 0x000fe20000000f00 */
[----:B------:R-:W-:Y:S01]  /*0530*/  IMAD.MOV.U32 R13, RZ, RZ, 0x1ca00000 ;  /* 0x1ca00000ff0d7424 */ /* 0x000fe200078e00ff */
[----:B------:R-:W-:Y:S01]  /*0540*/  LOP3.LUT R9, R8, 0x3ff00000, RZ, 0xfc, !PT ;  /* 0x3ff0000008097812 */ /* 0x000fe200078efcff */
[----:B------:R-:W-:Y:S01]  /*0550*/  IMAD.MOV.U32 R8, RZ, RZ, R6 ;  /* 0x000000ffff087224 */ /* 0x000fe200078e0006 */
[----:B------:R-:W-:Y:S01]  /*0560*/  LOP3.LUT R17, R11, 0x7ff00000, RZ, 0xc0, !PT ;  /* 0x7ff000000b117812 */ /* 0x000fe200078ec0ff */
[----:B------:R-:W-:Y:S01]  /*0570*/  IMAD.MOV.U32 R6, RZ, RZ, R16 ;  /* 0x000000ffff067224 */ /* 0x000fe200078e0010 */
[----:B------:R-:W-:-:S03]  /*0580*/  LOP3.LUT R16, R7, 0x7ff00000, RZ, 0xc0, !PT ;  /* 0x7ff0000007107812 */ /* 0x000fc600078ec0ff */
[----:B------:R-:W-:Y:S01]  /*0590*/  @!P0 DMUL R8, R10, 8.98846567431157953865e+307 ;  /* 0x7fe000000a088828 */ /* 0x000fe20000000000 */
[----:B------:R-:W-:Y:S01]  /*05a0*/  ISETP.GE.U32.AND P1, PT, R16, R17, PT ;  /* 0x000000111000720c */ /* 0x000fe20003f26070 */
[----:B------:R-:W-:-:S04]  /*05b0*/  IMAD.MOV.U32 R23, RZ, RZ, R16 ;  /* 0x000000ffff177224 */ /* 0x000fc800078e0010 */
[----:B------:R-:W0:Y:S02]  /*05c0*/  MUFU.RCP64H R15, R9 ;  /* 0x00000009000f7308 */ /* 0x000e240000001800 */
[----:B0-----:R-:W-:-:S08]  /*05d0*/  DFMA R2, R14, -R8, 1 ;  /* 0x3ff000000e02742b */ /* 0x001fd00000000808 */
[----:B------:R-:W-:-:S08]  /*05e0*/  DFMA R2, R2, R2, R2 ;  /* 0x000000020202722b */ /* 0x000fd00000000002 */
[----:B------:R-:W-:Y:S01]  /*05f0*/  DFMA R14, R14, R2, R14 ;  /* 0x000000020e0e722b */ /* 0x000fe2000000000e */
[----:B------:R-:W-:Y:S01]  /*0600*/  SEL R3, R13, 0x63400000, !P1 ;  /* 0x634000000d037807 */ /* 0x000fe20004800000 */
[----:B------:R-:W-:Y:S01]  /*0610*/  IMAD.MOV.U32 R2, RZ, RZ, R6 ;  /* 0x000000ffff027224 */ /* 0x000fe200078e0006 */
[----:B------:R-:W-:Y:S02]  /*0620*/  FSETP.GEU.AND P1, PT, |R7|, 1.469367938527859385e-39, PT ;  /* 0x001000000700780b */ /* 0x000fe40003f2e200 */
[----:B------:R-:W-:-:S03]  /*0630*/  LOP3.LUT R3, R3, 0x800fffff, R7, 0xf8, !PT ;  /* 0x800fffff03037812 */ /* 0x000fc600078ef807 */
[----:B------:R-:W-:-:S08]  /*0640*/  DFMA R18, R14, -R8, 1 ;  /* 0x3ff000000e12742b */ /* 0x000fd00000000808 */
[----:B------:R-:W-:Y:S01]  /*0650*/  DFMA R14, R14, R18, R14 ;  /* 0x000000120e0e722b */ /* 0x000fe2000000000e */
[----:B------:R-:W-:Y:S10]  /*0660*/  @P1 BRA `(.L_x_48) ;  /* 0x0000000000201947 */ /* 0x000ff40003800000 */
[----:B------:R-:W-:Y:S02]  /*0670*/  LOP3.LUT R19, R11, 0x7ff00000, RZ, 0xc0, !PT ;  /* 0x7ff000000b137812 */ /* 0x000fe400078ec0ff */
[----:B------:R-:W-:Y:S02]  /*0680*/  MOV R18, RZ ;  /* 0x000000ff00127202 */ /* 0x000fe40000000f00 */
[----:B------:R-:W-:-:S04]  /*0690*/  ISETP.GE.U32.AND P1, PT, R16, R19, PT ;  /* 0x000000131000720c */ /* 0x000fc80003f26070 */
[----:B------:R-:W-:-:S04]  /*06a0*/  SEL R19, R13, 0x63400000, !P1 ;  /* 0x634000000d137807 */ /* 0x000fc80004800000 */
[----:B------:R-:W-:-:S04]  /*06b0*/  LOP3.LUT R19, R19, 0x80000000, R7, 0xf8, !PT ;  /* 0x8000000013137812 */ /* 0x000fc800078ef807 */
[----:B------:R-:W-:-:S06]  /*06c0*/  LOP3.LUT R19, R19, 0x100000, RZ, 0xfc, !PT ;  /* 0x0010000013137812 */ /* 0x000fcc00078efcff */
[----:B------:R-:W-:-:S10]  /*06d0*/  DFMA R2, R2, 2, -R18 ;  /* 0x400000000202782b */ /* 0x000fd40000000812 */
[----:B------:R-:W-:-:S07]  /*06e0*/  LOP3.LUT R23, R3, 0x7ff00000, RZ, 0xc0, !PT ;  /* 0x7ff0000003177812 */ /* 0x000fce00078ec0ff */
.L_x_48:
[----:B------:R-:W-:Y:S01]  /*06f0*/  IMAD.MOV.U32 R22, RZ, RZ, R17 ;  /* 0x000000ffff167224 */ /* 0x000fe200078e0011 */
[----:B------:R-:W-:Y:S01]  /*0700*/  @!P0 LOP3.LUT R22, R9, 0x7ff00000, RZ, 0xc0, !PT ;  /* 0x7ff0000009168812 */ /* 0x000fe200078ec0ff */
[----:B------:R-:W-:Y:S01]  /*0710*/  VIADD R17, R23, 0xffffffff ;  /* 0xffffffff17117836 */ /* 0x000fe20000000000 */
[----:B------:R-:W-:-:S03]  /*0720*/  DMUL R18, R14, R2 ;  /* 0x000000020e127228 */ /* 0x000fc60000000000 */
[----:B------:R-:W-:Y:S01]  /*0730*/  VIADD R24, R22, 0xffffffff ;  /* 0xffffffff16187836 */ /* 0x000fe20000000000 */
[----:B------:R-:W-:-:S04]  /*0740*/  ISETP.GT.U32.AND P0, PT, R17, 0x7feffffe, PT ;  /* 0x7feffffe1100780c */ /* 0x000fc80003f04070 */
[----:B------:R-:W-:Y:S01]  /*0750*/  ISETP.GT.U32.OR P0, PT, R24, 0x7feffffe, P0 ;  /* 0x7feffffe1800780c */ /* 0x000fe20000704470 */
[----:B------:R-:W-:-:S08]  /*0760*/  DFMA R20, R18, -R8, R2 ;  /* 0x800000081214722b */ /* 0x000fd00000000002 */
[----:B------:R-:W-:-:S04]  /*0770*/  DFMA R14, R14, R20, R18 ;  /* 0x000000140e0e722b */ /* 0x000fc80000000012 */
[----:B------:R-:W-:Y:S07]  /*0780*/  @P0 BRA `(.L_x_49) ;  /* 0x00000000006c0947 */ /* 0x000fee0003800000 */
        /* <DEDUP_REMOVED lines=17> */
[----:B------:R-:W-:Y:S01]  /*08a0*/  IADD3 R3, PT, PT, -R13, RZ, RZ ;  /* 0x000000ff0d037210 */ /* 0x000fe20007ffe1ff */
[----:B------:R-:W-:Y:S01]  /*08b0*/  IMAD.MOV.U32 R2, RZ, RZ, RZ ;  /* 0x000000ffff027224 */ /* 0x000fe200078e00ff */
[----:B------:R-:W-:-:S05]  /*08c0*/  DMUL.RP R6, R14, R6 ;  /* 0x000000060e067228 */ /* 0x000fca0000008000 */
[----:B------:R-:W-:-:S05]  /*08d0*/  DFMA R2, R16, -R2, R14 ;  /* 0x800000021002722b */ /* 0x000fca000000000e */
[----:B------:R-:W-:Y:S02]  /*08e0*/  LOP3.LUT R11, R7, R11, RZ, 0x3c, !PT ;  /* 0x0000000b070b7212 */ /* 0x000fe400078e3cff */
[----:B------:R-:W-:-:S04]  /*08f0*/  IADD3 R2, PT, PT, -R13, -0x43300000, RZ ;  /* 0xbcd000000d027810 */ /* 0x000fc80007ffe1ff */
[----:B------:R-:W-:-:S04]  /*0900*/  FSETP.NEU.AND P0, PT, |R3|, R2, PT ;  /* 0x000000020300720b */ /* 0x000fc80003f0d200 */
[----:B------:R-:W-:Y:S02]  /*0910*/  FSEL R16, R6, R16, !P0 ;  /* 0x0000001006107208 */ /* 0x000fe40004000000 */
[----:B------:R-:W-:Y:S01]  /*0920*/  FSEL R17, R11, R17, !P0 ;  /* 0x000000110b117208 */ /* 0x000fe20004000000 */
[----:B------:R-:W-:Y:S06]  /*0930*/  BRA `(.L_x_50) ;  /* 0x0000000000547947 */ /* 0x000fec0003800000 */
.L_x_49:
        /* <DEDUP_REMOVED lines=16> */
.L_x_52:
[----:B------:R-:W-:Y:S01]  /*0a40*/  LOP3.LUT R17, R11, 0x80000, RZ, 0xfc, !PT ;  /* 0x000800000b117812 */ /* 0x000fe200078efcff */
[----:B------:R-:W-:Y:S01]  /*0a50*/  IMAD.MOV.U32 R16, RZ, RZ, R10 ;  /* 0x000000ffff107224 */ /* 0x000fe200078e000a */
[----:B------:R-:W-:Y:S06]  /*0a60*/  BRA `(.L_x_50) ;  /* 0x0000000000087947 */ /* 0x000fec0003800000 */
.L_x_51:
[----:B------:R-:W-:Y:S02]  /*0a70*/  LOP3.LUT R17, R7, 0x80000, RZ, 0xfc, !PT ;  /* 0x0008000007117812 */ /* 0x000fe400078efcff */
[----:B------:R-:W-:-:S07]  /*0a80*/  MOV R16, R6 ;  /* 0x0000000600107202 */ /* 0x000fce0000000f00 */
.L_x_50:
[----:B------:R-:W-:Y:S02]  /*0a90*/  IMAD.MOV.U32 R13, RZ, RZ, 0x0 ;  /* 0x00000000ff0d7424 */ /* 0x000fe400078e00ff */
[----:B------:R-:W-:Y:S02]  /*0aa0*/  IMAD.MOV.U32 R2, RZ, RZ, R16 ;  /* 0x000000ffff027224 */ /* 0x000fe400078e0010 */
[----:B------:R-:W-:Y:S01]  /*0ab0*/  IMAD.MOV.U32 R3, RZ, RZ, R17 ;  /* 0x000000ffff037224 */ /* 0x000fe200078e0011 */
[----:B------:R-:W-:Y:S06]  /*0ac0*/  RET.REL.NODEC R12 `(_Z10fast_shiftPdS_d) ;  /* 0xfffffff40c4c7950 */ /* 0x000fec0003c3ffff */
        .weak           $__internal_4_$__cuda_sm20_dsqrt_rn_f64_mediumpath_v1
        .type           $__internal_4_$__cuda_sm20_dsqrt_rn_f64_mediumpath_v1,@function
        .size           $__internal_4_$__cuda_sm20_dsqrt_rn_f64_mediumpath_v1,(.L_x_101 - $__internal_4_$__cuda_sm20_dsqrt_rn_f64_mediumpath_v1)
$__internal_4_$__cuda_sm20_dsqrt_rn_f64_mediumpath_v1:
[----:B------:R-:W-:Y:S01]  /*0ad0*/  ISETP.GE.U32.AND P0, PT, R6, -0x3400000, PT ;  /* 0xfcc000000600780c */ /* 0x000fe20003f06070 */
[----:B------:R-:W-:Y:S01]  /*0ae0*/  IMAD.MOV.U32 R15, RZ, RZ, R13 ;  /* 0x000000ffff0f7224 */ /* 0x000fe200078e000d */
[----:B------:R-:W-:Y:S01]  /*0af0*/  MOV R6, R16 ;  /* 0x0000001000067202 */ /* 0x000fe20000000f00 */
[----:B------:R-:W-:Y:S02]  /*0b00*/  IMAD.MOV.U32 R12, RZ, RZ, R10 ;  /* 0x000000ffff0c7224 */ /* 0x000fe400078e000a */
[----:B------:R-:W-:Y:S02]  /*0b10*/  IMAD.MOV.U32 R13, RZ, RZ, R3 ;  /* 0x000000ffff0d7224 */ /* 0x000fe400078e0003 */
[----:B------:R-:W-:-:S06]  /*0b20*/  IMAD.MOV.U32 R7, RZ, RZ, R17 ;  /* 0x000000ffff077224 */ /* 0x000fcc00078e0011 */
[----:B------:R-:W-:Y:S05]  /*0b30*/  @!P0 BRA `(.L_x_53) ;  /* 0x0000000000208947 */ /* 0x000fea0003800000 */
[----:B------:R-:W-:-:S10]  /*0b40*/  DFMA.RM R6, R6, R14, R8 ;  /* 0x0000000e0606722b */ /* 0x000fd40000004008 */
[----:B------:R-:W-:-:S05]  /*0b50*/  IADD3 R10, P0, PT, R6, 0x1, RZ ;  /* 0x00000001060a7810 */ /* 0x000fca0007f1e0ff */
[----:B------:R-:W-:-:S06]  /*0b60*/  IMAD.X R11, RZ, RZ, R7, P0 ;  /* 0x000000ffff0b7224 */ /* 0x000fcc00000e0607 */
[----:B------:R-:W-:-:S08]  /*0b70*/  DFMA.RP R8, -R6, R10, R12 ;  /* 0x0000000a0608722b */ /* 0x000fd0000000810c */
[----:B------:R-:W-:-:S06]  /*0b80*/  DSETP.GT.AND P0, PT, R8, RZ, PT ;  /* 0x000000ff0800722a */ /* 0x000fcc0003f04000 */
[----:B------:R-:W-:Y:S02]  /*0b90*/  FSEL R6, R10, R6, P0 ;  /* 0x000000060a067208 */ /* 0x000fe40000000000 */
[----:B------:R-:W-:Y:S01]  /*0ba0*/  FSEL R7, R11, R7, P0 ;  /* 0x000000070b077208 */ /* 0x000fe20000000000 */
[----:B------:R-:W-:Y:S06]  /*0bb0*/  BRA `(.L_x_54) ;  /* 0x0000000000647947 */ /* 0x000fec0003800000 */
.L_x_53:
        /* <DEDUP_REMOVED lines=9> */
[----:B------:R-:W-:Y:S01]  /*0c50*/  IMAD.MOV.U32 R8, RZ, RZ, RZ ;  /* 0x000000ffff087224 */ /* 0x000fe200078e00ff */
[----:B------:R-:W-:Y:S01]  /*0c60*/  MOV R13, 0x3fd80000 ;  /* 0x3fd80000000d7802 */ /* 0x000fe20000000f00 */
[----:B------:R-:W-:-:S03]  /*0c70*/  IMAD.MOV.U32 R12, RZ, RZ, 0x0 ;  /* 0x00000000ff0c7424 */ /* 0x000fc600078e00ff */
[----:B------:R-:W0:Y:S02]  /*0c80*/  MUFU.RSQ64H R9, R7 ;  /* 0x0000000700097308 */ /* 0x000e240000001c00 */
        /* <DEDUP_REMOVED lines=11> */
.L_x_55:
[----:B------:R-:W-:-:S11]  /*0d40*/  DADD R6, R12, R12 ;  /* 0x000000000c067229 */ /* 0x000fd6000000000c */
.L_x_54:
[----:B------:R-:W-:Y:S02]  /*0d50*/  IMAD.MOV.U32 R3, RZ, RZ, 0x0 ;  /* 0x00000000ff037424 */ /* 0x000fe400078e00ff */
[----:B------:R-:W-:Y:S02]  /*0d60*/  IMAD.MOV.U32 R10, RZ, RZ, R6 ;  /* 0x000000ffff0a7224 */ /* 0x000fe400078e0006 */
[----:B------:R-:W-:Y:S01]  /*0d70*/  IMAD.MOV.U32 R11, RZ, RZ, R7 ;  /* 0x000000ffff0b7224 */ /* 0x000fe200078e0007 */
[----:B------:R-:W-:Y:S06]  /*0d80*/  RET.REL.NODEC R2 `(_Z10fast_shiftPdS_d) ;  /* 0xfffffff0029c7950 */ /* 0x000fec0003c3ffff */
.L_x_56:
        /* <DEDUP_REMOVED lines=15> */
.L_x_101:


//--------------------- .text._Z12spec_grad_2dPdS_i --------------------------
	.section	.text._Z12spec_grad_2dPdS_i,"ax",@progbits
	.align	128
        .global         _Z12spec_grad_2dPdS_i
        .type           _Z12spec_grad_2dPdS_i,@function
        .size           _Z12spec_grad_2dPdS_i,(.L_x_112 - _Z12spec_grad_2dPdS_i)
        .other          _Z12spec_grad_2dPdS_i,@"STO_CUDA_ENTRY STV_DEFAULT"
_Z12spec_grad_2dPdS_i:
.text._Z12spec_grad_2dPdS_i:
[----:B------:R-:W-:Y:S01]  /*0000*/  LDC R1, c[0x0][0x37c] ;  /* 0x0000df00ff017b82 */ /* 0x000fe20000000800 */
[----:B------:R-:W0:Y:S07]  /*0010*/  S2R R3, SR_TID.Y ;  /* 0x0000000000037919 */ /* 0x000e2e0000002200 */
[----:B------:R-:W-:Y:S01]  /*0020*/  S2UR UR4, SR_CTAID.X ;  /* 0x00000000000479c3 */ /* 0x000fe20000002500 */
[----:B------:R-:W1:Y:S01]  /*0030*/  LDCU UR6, c[0x0][0x370] ;  /* 0x00006e00ff0677ac */ /* 0x000e620008000800 */
[----:B------:R-:W2:Y:S01]  /*0040*/  S2R R11, SR_TID.X ;  /* 0x00000000000b7919 */ /* 0x000ea20000002100 */
[----:B------:R-:W2:Y:S05]  /*0050*/  LDCU UR8, c[0x0][0x360] ;  /* 0x00006c00ff0877ac */ /* 0x000eaa0008000800 */
[----:B------:R-:W1:Y:S01]  /*0060*/  S2UR UR5, SR_CTAID.Y ;  /* 0x00000000000579c3 */ /* 0x000e620000002600 */
[----:B------:R-:W3:Y:S07]  /*0070*/  LDCU UR7, c[0x0][0x390] ;  /* 0x00007200ff0777ac */ /* 0x000eee0008000800 */
[----:B------:R-:W0:Y:S01]  /*0080*/  LDC R0, c[0x0][0x364] ;  /* 0x0000d900ff007b82 */ /* 0x000e220000000800 */
[----:B-1----:R-:W-:-:S06]  /*0090*/  UIMAD UR4, UR5, UR6, UR4 ;  /* 0x00000006050472a4 */ /* 0x002fcc000f8e0204 */
[----:B0-----:R-:W-:Y:S01]  /*00a0*/  IMAD R0, R0, UR4, R3 ;  /* 0x0000000400007c24 */ /* 0x001fe2000f8e0203 */
[----:B---3--:R-:W-:-:S03]  /*00b0*/  UIADD3 UR4, UPT, UPT, UR7, -0x1, URZ ;  /* 0xffffffff07047890 */ /* 0x008fc6000fffe0ff */
[----:B--2---:R-:W-:-:S05]  /*00c0*/  IMAD R11, R0, UR8, R11 ;  /* 0x00000008000b7c24 */ /* 0x004fca000f8e020b */
[----:B------:R-:W-:-:S13]  /*00d0*/  ISETP.GE.AND P0, PT, R11, UR4, PT ;  /* 0x000000040b007c0c */ /* 0x000fda000bf06270 */
[----:B------:R-:W-:Y:S05]  /*00e0*/  @P0 EXIT ;  /* 0x000000000000094d */ /* 0x000fea0003800000 */
[----:B------:R-:W0:Y:S01]  /*00f0*/  LDC.64 R2, c[0x0][0x380] ;  /* 0x0000e000ff027b82 */ /* 0x000e220000000a00 */
[----:B------:R-:W1:Y:S07]  /*0100*/  LDCU.64 UR4, c[0x0][0x358] ;  /* 0x00006b00ff0477ac */ /* 0x000e6e0008000a00 */
[----:B------:R-:W2:Y:S01]  /*0110*/  LDC.64 R8, c[0x0][0x388] ;  /* 0x0000e200ff087b82 */ /* 0x000ea20000000a00 */
[----:B0-----:R-:W-:-:S05]  /*0120*/  IMAD.WIDE R2, R11, 0x8, R2 ;  /* 0x000000080b027825 */ /* 0x001fca00078e0202 */
[----:B-1----:R-:W3:Y:S04]  /*0130*/  LDG.E.64 R4, desc[UR4][R2.64+0x8] ;  /* 0x0000080402047981 */ /* 0x002ee8000c1e1b00 */
[----:B------:R-:W3:Y:S02]  /*0140*/  LDG.E.64 R6, desc[UR4][R2.64] ;  /* 0x0000000402067981 */ /* 0x000ee4000c1e1b00 */
[----:B---3--:R-:W-:Y:S01]  /*0150*/  DADD R4, R4, -R6 ;  /* 0x0000000004047229 */ /* 0x008fe20000000806 */
[----:B--2---:R-:W-:-:S06]  /*0160*/  IMAD.WIDE R6, R11, 0x8, R8 ;  /* 0x000000080b067825 */ /* 0x004fcc00078e0208 */
[----:B------:R-:W-:Y:S01]  /*0170*/  STG.E.64 desc[UR4][R6.64], R4 ;  /* 0x0000000406007986 */ /* 0x000fe2000c101b04 */
[----:B------:R-:W-:Y:S05]  /*0180*/  EXIT ;  /* 0x000000000000794d */ /* 0x000fea0003800000 */
.L_x_57:
        /* <DEDUP_REMOVED lines=15> */
.L_x_112:


//--------------------- .text._Z9conv_instPdS_S_S_iid --------------------------
	.section	.text._Z9conv_instPdS_S_S_iid,"ax",@progbits
	.align	128
        .global         _Z9conv_instPdS_S_S_iid
        .type           _Z9conv_instPdS_S_S_iid,@function
        .size           _Z9conv_instPdS_S_S_iid,(.L_x_102 - _Z9conv_instPdS_S_S_iid)
        .other          _Z9conv_instPdS_S_S_iid,@"STO_CUDA_ENTRY STV_DEFAULT"
_Z9conv_instPdS_S_S_iid:
.text._Z9conv_instPdS_S_S_iid:
[----:B------:R-:W-:Y:S01]  /*0000*/  LDC R1, c[0x0][0x37c] ;  /* 0x0000df00ff017b82 */ /* 0x000fe20000000800 */
[----:B------:R-:W0:Y:S07]  /*0010*/  S2R R3, SR_TID.X ;  /* 0x0000000000037919 */ /* 0x000e2e0000002100 */
[----:B------:R-:W0:Y:S01]  /*0020*/  S2UR UR4, SR_CTAID.X ;  /* 0x00000000000479c3 */ /* 0x000e220000002500 */
[----:B------:R-:W1:Y:S01]  /*0030*/  LDCU.64 UR6, c[0x0][0x3a0] ;  /* 0x00007400ff0677ac */ /* 0x000e620008000a00 */
[----:B------:R-:W-:Y:S06]  /*0040*/  BSSY.RECONVERGENT B0, `(.L_x_58) ;  /* 0x000019c000007945 */ /* 0x000fec0003800200 */
[----:B------:R-:W0:Y:S02]  /*0050*/  LDC R22, c[0x0][0x360] ;  /* 0x0000d800ff167b82 */ /* 0x000e240000000800 */
[----:B0-----:R-:W-:Y:S01]  /*0060*/  IMAD R22, R22, UR4, R3 ;  /* 0x0000000416167c24 */ /* 0x001fe2000f8e0203 */
[----:B-1----:R-:W-:-:S03]  /*0070*/  UIADD3 UR4, UPT, UPT, UR7, -0x1, URZ ;  /* 0xffffffff07047890 */ /* 0x002fc6000fffe0ff */
[----:B------:R-:W-:-:S05]  /*0080*/  VIADD R0, R22, UR6 ;  /* 0x0000000616007c36 */ /* 0x000fca0008000000 */
[----:B------:R-:W-:-:S04]  /*0090*/  ISETP.GE.AND P0, PT, R0, UR4, PT ;  /* 0x0000000400007c0c */ /* 0x000fc8000bf06270 */
[----:B------:R-:W-:-:S13]  /*00a0*/  ISETP.LE.OR P0, PT, R22, UR6, P0 ;  /* 0x0000000616007c0c */ /* 0x000fda0008703670 */
[----:B------:R-:W-:Y:S05]  /*00b0*/  @P0 BRA `(.L_x_59) ;  /* 0x0000001800500947 */ /* 0x000fea0003800000 */
[----:B------:R-:W-:Y:S02]  /*00c0*/  VIADD R3, R0, 0xffffffff ;  /* 0xffffffff00037836 */ /* 0x000fe40000000000 */
[----:B------:R-:W-:-:S05]  /*00d0*/  VIADD R6, R22, -UR6 ;  /* 0x8000000616067c36 */ /* 0x000fca0008000000 */
[----:B------:R-:W-:-:S13]  /*00e0*/  ISETP.GE.AND P0, PT, R6, R3, PT ;  /* 0x000000030600720c */ /* 0x000fda0003f06270 */
[----:B------:R-:W-:Y:S05]  /*00f0*/  @P0 BRA `(.L_x_59) ;  /* 0x0000001800400947 */ /* 0x000fea0003800000 */
[----:B------:R-:W0:Y:S08]  /*0100*/  LDC.64 R26, c[0x0][0x358] ;  /* 0x0000d600ff1a7b82 */ /* 0x000e300000000a00 */
[----:B------:R-:W1:Y:S08]  /*0110*/  LDC.64 R24, c[0x0][0x390] ;  /* 0x0000e400ff187b82 */ /* 0x000e700000000a00 */
[----:B------:R-:W2:Y:S01]  /*0120*/  LDC.64 R2, c[0x0][0x388] ;  /* 0x0000e200ff027b82 */ /* 0x000ea20000000a00 */
[----:B0-----:R-:W-:-:S02]  /*0130*/  R2UR UR4, R26 ;  /* 0x000000001a0472ca */ /* 0x001fc400000e0000 */
[----:B------:R-:W-:Y:S01]  /*0140*/  R2UR UR5, R27 ;  /* 0x000000001b0572ca */ /* 0x000fe200000e0000 */
[----:B-1----:R-:W-:-:S12]  /*0150*/  IMAD.WIDE R24, R22, 0x8, R24 ;  /* 0x0000000816187825 */ /* 0x002fd800078e0218 */
[----:B------:R-:W3:Y:S01]  /*0160*/  LDG.E.64 R4, desc[UR4][R24.64] ;  /* 0x0000000418047981 */ /* 0x000ee2000c1e1b00 */
[----:B--2---:R-:W-:-:S06]  /*0170*/  IMAD.WIDE R2, R6, 0x8, R2 ;  /* 0x0000000806027825 */ /* 0x004fcc00078e0202 */
[----:B------:R-:W2:Y:S01]  /*0180*/  LDG.E.64 R2, desc[UR4][R2.64] ;  /* 0x0000000402027981 */ /* 0x000ea2000c1e1b00 */
[----:B------:R-:W-:Y:S01]  /*0190*/  UMOV UR4, 0x1ff62705 ;  /* 0x1ff6270500047882 */ /* 0x000fe20000000000 */
[----:B------:R-:W-:Y:S01]  /*01a0*/  UMOV UR5, 0x40040d93 ;  /* 0x40040d9300057882 */ /* 0x000fe20000000000 */
[----:B------:R-:W-:Y:S01]  /*01b0*/  IMAD.MOV.U32 R8, RZ, RZ, 0x1 ;  /* 0x00000001ff087424 */ /* 0x000fe200078e00ff */
[----:B------:R-:W-:Y:S01]  /*01c0*/  BSSY.RECONVERGENT B1, `(.L_x_60) ;  /* 0x000001a000017945 */ /* 0x000fe20003800200 */
[----:B---3--:R-:W-:Y:S01]  /*01d0*/  DMUL R12, R4, UR4 ;  /* 0x00000004040c7c28 */ /* 0x008fe20008000000 */
[----:B------:R-:W0:Y:S05]  /*01e0*/  LDCU.64 UR4, c[0x0][0x3a8] ;  /* 0x00007500ff0477ac */ /* 0x000e2a0008000a00 */
[----:B------:R-:W1:Y:S02]  /*01f0*/  MUFU.RCP64H R9, R13 ;  /* 0x0000000d00097308 */ /* 0x000e640000001800 */
[----:B-1----:R-:W-:-:S08]  /*0200*/  DFMA R10, -R12, R8, 1 ;  /* 0x3ff000000c0a742b */ /* 0x002fd00000000108 */
[----:B------:R-:W-:-:S08]  /*0210*/  DFMA R10, R10, R10, R10 ;  /* 0x0000000a0a0a722b */ /* 0x000fd0000000000a */
[----:B------:R-:W-:Y:S02]  /*0220*/  DFMA R10, R8, R10, R8 ;  /* 0x0000000a080a722b */ /* 0x000fe40000000008 */
[----:B--2---:R-:W-:-:S06]  /*0230*/  DADD R8, -R2, 1 ;  /* 0x3ff0000002087429 */ /* 0x004fcc0000000100 */
[----:B------:R-:W-:Y:S02]  /*0240*/  DFMA R14, -R12, R10, 1 ;  /* 0x3ff000000c0e742b */ /* 0x000fe4000000010a */
[----:B0-----:R-:W-:-:S06]  /*0250*/  DMUL R16, R8, UR4 ;  /* 0x0000000408107c28 */ /* 0x001fcc0008000000 */
[----:B------:R-:W-:Y:S01]  /*0260*/  DFMA R14, R10, R14, R10 ;  /* 0x0000000e0a0e722b */ /* 0x000fe2000000000a */
[----:B------:R-:W0:Y:S03]  /*0270*/  LDC.64 R10, c[0x0][0x398] ;  /* 0x0000e600ff0a7b82 */ /* 0x000e260000000a00 */
[----:B------:R-:W-:-:S04]  /*0280*/  FSETP.GEU.AND P1, PT, |R17|, 6.5827683646048100446e-37, PT ;  /* 0x036000001100780b */ /* 0x000fc80003f2e200 */
[----:B------:R-:W-:-:S08]  /*0290*/  DMUL R2, R16, R14 ;  /* 0x0000000e10027228 */ /* 0x000fd00000000000 */
[----:B------:R-:W-:-:S08]  /*02a0*/  DFMA R8, -R12, R2, R16 ;  /* 0x000000020c08722b */ /* 0x000fd00000000110 */
[----:B------:R-:W-:Y:S01]  /*02b0*/  DFMA R2, R14, R8, R2 ;  /* 0x000000080e02722b */ /* 0x000fe20000000002 */
[----:B0-----:R-:W-:-:S09]  /*02c0*/  IMAD.WIDE R22, R22, 0x8, R10 ;  /* 0x0000000816167825 */ /* 0x001fd200078e020a */
[----:B------:R-:W-:-:S05]  /*02d0*/  FFMA R0, RZ, R13, R3 ;  /* 0x0000000dff007223 */ /* 0x000fca0000000003 */
[----:B------:R-:W-:-:S13]  /*02e0*/  FSETP.GT.AND P0, PT, |R0|, 1.469367938527859385e-39, PT ;  /* 0x001000000000780b */ /* 0x000fda0003f04200 */
[----:B------:R-:W-:Y:S05]  /*02f0*/  @P0 BRA P1, `(.L_x_61) ;  /* 0x0000000000180947 */ /* 0x000fea0000800000 */
[----:B------:R-:W-:Y:S01]  /*0300*/  IMAD.MOV.U32 R10, RZ, RZ, R16 ;  /* 0x000000ffff0a7224 */ /* 0x000fe200078e0010 */
[----:B------:R-:W-:Y:S01]  /*0310*/  MOV R8, 0x340 ;  /* 0x0000034000087802 */ /* 0x000fe20000000f00 */
[----:B------:R-:W-:-:S07]  /*0320*/  IMAD.MOV.U32 R11, RZ, RZ, R17 ;  /* 0x000000ffff0b7224 */ /* 0x000fce00078e0011 */
[----:B------:R-:W-:Y:S05]  /*0330*/  CALL.REL.NOINC `($__internal_5_$__cuda_sm20_div_rn_f64_full) ;  /* 0x0000001400bc7944 */ /* 0x000fea0003c00000 */
[----:B------:R-:W-:Y:S02]  /*0340*/  IMAD.MOV.U32 R2, RZ, RZ, R34 ;  /* 0x000000ffff027224 */ /* 0x000fe400078e0022 */
[----:B------:R-:W-:-:S07]  /*0350*/  IMAD.MOV.U32 R3, RZ, RZ, R35 ;  /* 0x000000ffff037224 */ /* 0x000fce00078e0023 */
.L_x_61:
[----:B------:R-:W-:Y:S05]  /*0360*/  BSYNC.RECONVERGENT B1 ;  /* 0x0000000000017941 */ /* 0x000fea0003800200 */
.L_x_60:
[C---:B------:R-:W-:Y:S01]  /*0370*/  DADD R12, R4.reuse, R4 ;  /* 0x00000000040c7229 */ /* 0x040fe20000000004 */
[----:B------:R-:W0:Y:S01]  /*0380*/  LDCU UR4, c[0x0][0x3a0] ;  /* 0x00007400ff0477ac */ /* 0x000e220008000800 */
[----:B------:R-:W-:Y:S01]  /*0390*/  IMAD.MOV.U32 R8, RZ, RZ, 0x1 ;  /* 0x00000001ff087424 */ /* 0x000fe200078e00ff */
[----:B------:R-:W-:Y:S05]  /*03a0*/  BSSY.RECONVERGENT B1, `(.L_x_62) ;  /* 0x000001a000017945 */ /* 0x000fea0003800200 */
[----:B------:R-:W-:-:S06]  /*03b0*/  DMUL R12, R4, R12 ;  /* 0x0000000c040c7228 */ /* 0x000fcc0000000000 */
[----:B------:R-:W1:Y:S01]  /*03c0*/  MUFU.RCP64H R9, R13 ;  /* 0x0000000d00097308 */ /* 0x000e620000001800 */
[----:B0-----:R-:W-:-:S04]  /*03d0*/  UIADD3 UR5, UPT, UPT, URZ, -UR4, URZ ;  /* 0x80000004ff057290 */ /* 0x001fc8000fffe0ff */
[----:B------:R-:W-:-:S03]  /*03e0*/  UIMAD UR4, UR5, UR4, URZ ;  /* 0x00000004050472a4 */ /* 0x000fc6000f8e02ff */
[----:B------:R-:W-:Y:S01]  /*03f0*/  UMOV UR5, 0x3f747ae1 ;  /* 0x3f747ae100057882 */ /* 0x000fe20000000000 */
[----:B-1----:R-:W-:-:S05]  /*0400*/  DFMA R10, -R12, R8, 1 ;  /* 0x3ff000000c0a742b */ /* 0x002fca0000000108 */
[----:B------:R-:W0:Y:S01]  /*0410*/  I2F.F64 R4, UR4 ;  /* 0x0000000400047d12 */ /* 0x000e220008201c00 */
[----:B------:R-:W-:Y:S02]  /*0420*/  UMOV UR4, 0x47ae147b ;  /* 0x47ae147b00047882 */ /* 0x000fe40000000000 */
[----:B------:R-:W-:-:S08]  /*0430*/  DFMA R10, R10, R10, R10 ;  /* 0x0000000a0a0a722b */ /* 0x000fd0000000000a */
[----:B------:R-:W-:Y:S02]  /*0440*/  DFMA R8, R8, R10, R8 ;  /* 0x0000000a0808722b */ /* 0x000fe40000000008 */
[----:B0-----:R-:W-:-:S06]  /*0450*/  DMUL R4, R4, UR4 ;  /* 0x0000000404047c28 */ /* 0x001fcc0008000000 */
[----:B------:R-:W-:Y:S02]  /*0460*/  DFMA R14, -R12, R8, 1 ;  /* 0x3ff000000c0e742b */ /* 0x000fe40000000108 */
[----:B------:R-:W-:-:S06]  /*0470*/  DMUL R10, R4, UR4 ;  /* 0x00000004040a7c28 */ /* 0x000fcc0008000000 */
        /* <DEDUP_REMOVED lines=9> */
[----:B------:R-:W-:Y:S05]  /*0510*/  CALL.REL.NOINC `($__internal_5_$__cuda_sm20_div_rn_f64_full) ;  /* 0x0000001400447944 */ /* 0x000fea0003c00000 */
[----:B------:R-:W-:Y:S02]  /*0520*/  IMAD.MOV.U32 R4, RZ, RZ, R34 ;  /* 0x000000ffff047224 */ /* 0x000fe400078e0022 */
[----:B------:R-:W-:-:S07]  /*0530*/  IMAD.MOV.U32 R5, RZ, RZ, R35 ;  /* 0x000000ffff057224 */ /* 0x000fce00078e0023 */
.L_x_63:
[----:B------:R-:W-:Y:S05]  /*0540*/  BSYNC.RECONVERGENT B1 ;  /* 0x0000000000017941 */ /* 0x000fea0003800200 */
.L_x_62:
[----:B------:R-:W-:Y:S01]  /*0550*/  IMAD.MOV.U32 R8, RZ, RZ, 0x652b82fe ;  /* 0x652b82feff087424 */ /* 0x000fe200078e00ff */
[----:B------:R-:W-:Y:S01]  /*0560*/  UMOV UR4, 0xfefa39ef ;  /* 0xfefa39ef00047882 */ /* 0x000fe20000000000 */
[----:B------:R-:W-:Y:S01]  /*0570*/  IMAD.MOV.U32 R9, RZ, RZ, 0x3ff71547 ;  /* 0x3ff71547ff097424 */ /* 0x000fe200078e00ff */
[----:B------:R-:W-:Y:S01]  /*0580*/  UMOV UR5, 0x3fe62e42 ;  /* 0x3fe62e4200057882 */ /* 0x000fe20000000000 */
[----:B------:R-:W-:Y:S01]  /*0590*/  FSETP.GEU.AND P0, PT, |R5|, 4.1917929649353027344, PT ;  /* 0x4086232b0500780b */ /* 0x000fe20003f0e200 */
[----:B------:R-:W-:Y:S03]  /*05a0*/  BSSY.RECONVERGENT B1, `(.L_x_64) ;  /* 0x0000036000017945 */ /* 0x000fe60003800200 */
[----:B------:R-:W-:-:S08]  /*05b0*/  DFMA R8, R4, R8, 6.75539944105574400000e+15 ;  /* 0x433800000408742b */ /* 0x000fd00000000008 */
[----:B------:R-:W-:-:S08]  /*05c0*/  DADD R10, R8, -6.75539944105574400000e+15 ;  /* 0xc3380000080a7429 */ /* 0x000fd00000000000 */
[----:B------:R-:W-:Y:S01]  /*05d0*/  DFMA R12, R10, -UR4, R4 ;  /* 0x800000040a0c7c2b */ /* 0x000fe20008000004 */
[----:B------:R-:W-:Y:S01]  /*05e0*/  UMOV UR4, 0x3b39803f ;  /* 0x3b39803f00047882 */ /* 0x000fe20000000000 */
[----:B------:R-:W-:-:S06]  /*05f0*/  UMOV UR5, 0x3c7abc9e ;  /* 0x3c7abc9e00057882 */ /* 0x000fcc0000000000 */
[----:B------:R-:W-:Y:S01]  /*0600*/  DFMA R10, R10, -UR4, R12 ;  /* 0x800000040a0a7c2b */ /* 0x000fe2000800000c */
[----:B------:R-:W-:Y:S01]  /*0610*/  UMOV UR4, 0x69ce2bdf ;  /* 0x69ce2bdf00047882 */ /* 0x000fe20000000000 */
[----:B------:R-:W-:Y:S01]  /*0620*/  IMAD.MOV.U32 R12, RZ, RZ, -0x35dec16 ;  /* 0xfca213eaff0c7424 */ /* 0x000fe200078e00ff */
[----:B------:R-:W-:Y:S01]  /*0630*/  UMOV UR5, 0x3e5ade15 ;  /* 0x3e5ade1500057882 */ /* 0x000fe20000000000 */
[----:B------:R-:W-:-:S06]  /*0640*/  IMAD.MOV.U32 R13, RZ, RZ, 0x3e928af3 ;  /* 0x3e928af3ff0d7424 */ /* 0x000fcc00078e00ff */
[----:B------:R-:W-:Y:S01]  /*0650*/  DFMA R12, R10, UR4, R12 ;  /* 0x000000040a0c7c2b */ /* 0x000fe2000800000c */
[----:B------:R-:W-:Y:S01]  /*0660*/  UMOV UR4, 0x62401315 ;  /* 0x6240131500047882 */ /* 0x000fe20000000000 */
[----:B------:R-:W-:-:S06]  /*0670*/  UMOV UR5, 0x3ec71dee ;  /* 0x3ec71dee00057882 */ /* 0x000fcc0000000000 */
[----:B------:R-:W-:Y:S01]  /*0680*/  DFMA R12, R10, R12, UR4 ;  /* 0x000000040a0c7e2b */ /* 0x000fe2000800000c */
        /* <DEDUP_REMOVED lines=20> */
[----:B------:R-:W-:-:S08]  /*07d0*/  DFMA R12, R10, R12, UR4 ;  /* 0x000000040a0c7e2b */ /* 0x000fd0000800000c */
[----:B------:R-:W-:-:S08]  /*07e0*/  DFMA R12, R10, R12, 1 ;  /* 0x3ff000000a0c742b */ /* 0x000fd0000000000c */
[----:B------:R-:W-:-:S10]  /*07f0*/  DFMA R12, R10, R12, 1 ;  /* 0x3ff000000a0c742b */ /* 0x000fd4000000000c */
[----:B------:R-:W-:Y:S02]  /*0800*/  IMAD R11, R8, 0x100000, R13 ;  /* 0x00100000080b7824 */ /* 0x000fe400078e020d */
[----:B------:R-:W-:Y:S01]  /*0810*/  IMAD.MOV.U32 R10, RZ, RZ, R12 ;  /* 0x000000ffff0a7224 */ /* 0x000fe200078e000c */
[----:B------:R-:W-:Y:S06]  /*0820*/  @!P0 BRA `(.L_x_65) ;  /* 0x0000000000348947 */ /* 0x000fec0003800000 */
[----:B------:R-:W-:Y:S01]  /*0830*/  FSETP.GEU.AND P1, PT, |R5|, 4.2275390625, PT ;  /* 0x408748000500780b */ /* 0x000fe20003f2e200 */
[C---:B------:R-:W-:Y:S02]  /*0840*/  DADD R10, R4.reuse, +INF ;  /* 0x7ff00000040a7429 */ /* 0x040fe40000000000 */
[----:B------:R-:W-:-:S08]  /*0850*/  DSETP.GEU.AND P0, PT, R4, RZ, PT ;  /* 0x000000ff0400722a */ /* 0x000fd00003f0e000 */
[----:B------:R-:W-:Y:S02]  /*0860*/  FSEL R10, R10, RZ, P0 ;  /* 0x000000ff0a0a7208 */ /* 0x000fe40000000000 */
[----:B------:R-:W-:Y:S01]  /*0870*/  @!P1 LEA.HI R0, R8, R8, RZ, 0x1 ;  /* 0x0000000808009211 */ /* 0x000fe200078f08ff */
[----:B------:R-:W-:Y:S01]  /*0880*/  @!P1 IMAD.MOV.U32 R4, RZ, RZ, R12 ;  /* 0x000000ffff049224 */ /* 0x000fe200078e000c */
[----:B------:R-:W-:Y:S02]  /*0890*/  FSEL R11, R11, RZ, P0 ;  /* 0x000000ff0b0b7208 */ /* 0x000fe40000000000 */
[----:B------:R-:W-:-:S05]  /*08a0*/  @!P1 SHF.R.S32.HI R5, RZ, 0x1, R0 ;  /* 0x00000001ff059819 */ /* 0x000fca0000011400 */
[----:B------:R-:W-:Y:S02]  /*08b0*/  @!P1 IMAD.IADD R8, R8, 0x1, -R5 ;  /* 0x0000000108089824 */ /* 0x000fe400078e0a05 */
[----:B------:R-:W-:-:S03]  /*08c0*/  @!P1 IMAD R5, R5, 0x100000, R13 ;  /* 0x0010000005059824 */ /* 0x000fc600078e020d */
[----:B------:R-:W-:Y:S01]  /*08d0*/  @!P1 LEA R9, R8, 0x3ff00000, 0x14 ;  /* 0x3ff0000008099811 */ /* 0x000fe200078ea0ff */
[----:B------:R-:W-:-:S06]  /*08e0*/  @!P1 IMAD.MOV.U32 R8, RZ, RZ, RZ ;  /* 0x000000ffff089224 */ /* 0x000fcc00078e00ff */
[----:B------:R-:W-:-:S11]  /*08f0*/  @!P1 DMUL R10, R4, R8 ;  /* 0x00000008040a9228 */ /* 0x000fd60000000000 */
.L_x_65:
[----:B------:R-:W-:Y:S05]  /*0900*/  BSYNC.RECONVERGENT B1 ;  /* 0x0000000000017941 */ /* 0x000fea0003800200 */
.L_x_64:
[----:B------:R-:W-:Y:S02]  /*0910*/  R2UR UR4, R26 ;  /* 0x000000001a0472ca */ /* 0x000fe400000e0000 */
[----:B------:R-:W-:-:S13]  /*0920*/  R2UR UR5, R27 ;  /* 0x000000001b0572ca */ /* 0x000fda00000e0000 */
[----:B------:R-:W2:Y:S01]  /*0930*/  LDG.E.64 R4, desc[UR4][R22.64] ;  /* 0x0000000416047981 */ /* 0x000ea2000c1e1b00 */
[----:B------:R-:W-:Y:S01]  /*0940*/  R2UR UR8, R26 ;  /* 0x000000001a0872ca */ /* 0x000fe200000e0000 */
[----:B------:R-:W0:Y:S01]  /*0950*/  LDCU UR4, c[0x0][0x3a0] ;  /* 0x00007400ff0477ac */ /* 0x000e220008000800 */
[----:B------:R-:W-:Y:S01]  /*0960*/  R2UR UR9, R27 ;  /* 0x000000001b0972ca */ /* 0x000fe200000e0000 */
[----:B0-----:R-:W-:-:S04]  /*0970*/  ULOP3.LUT UR5, UR4, 0x7fffffff, URZ, 0xc0, !UPT ;  /* 0x7fffffff04057892 */ /* 0x001fc8000f8ec0ff */
[----:B------:R-:W-:Y:S01]  /*0980*/  UISETP.NE.AND UP0, UPT, UR5, 0x1, UPT ;  /* 0x000000010500788c */ /* 0x000fe2000bf05270 */
[----:B--2---:R-:W-:-:S07]  /*0990*/  DFMA R20, R10, R2, R4 ;  /* 0x000000020a14722b */ /* 0x004fce0000000004 */
[----:B------:R0:W-:Y:S01]  /*09a0*/  STG.E.64 desc[UR8][R22.64], R20 ;  /* 0x0000001416007986 */ /* 0x0001e2000c101b08 */
[----:B------:R-:W-:Y:S05]  /*09b0*/  BRA.U !UP0, `(.L_x_59) ;  /* 0x0000001108107547 */ /* 0x000fea000b800000 */
[----:B------:R-:W-:Y:S02]  /*09c0*/  UIADD3 UR5, UPT, UPT, -UR4, 0x1, URZ ;  /* 0x0000000104057890 */ /* 0x000fe4000fffe1ff */
[----:B------:R-:W-:Y:S02]  /*09d0*/  ULEA UR7, -UR4, URZ, 0x1 ;  /* 0x000000ff04077291 */ /* 0x000fe4000f8e09ff */
[----:B------:R-:W-:Y:S02]  /*09e0*/  UIADD3 UR4, UPT, UPT, UR4, -0x1, URZ ;  /* 0xffffffff04047890 */ /* 0x000fe4000fffe0ff */
[----:B------:R-:W-:Y:S02]  /*09f0*/  IMAD.U32 R5, RZ, RZ, UR5 ;  /* 0x00000005ff057e24 */ /* 0x000fe4000f8e00ff */
[----:B------:R-:W-:Y:S02]  /*0a00*/  IMAD.U32 R4, RZ, RZ, UR7 ;  /* 0x00000007ff047e24 */ /* 0x000fe4000f8e00ff */
[----:B------:R-:W-:-:S07]  /*0a10*/  IMAD.U32 R0, RZ, RZ, UR4 ;  /* 0x00000004ff007e24 */ /* 0x000fce000f8e00ff */
.L_x_78:
[----:B------:R-:W-:Y:S01]  /*0a20*/  R2UR UR4, R26 ;  /* 0x000000001a0472ca */ /* 0x000fe200000e0000 */
[----:B-1----:R-:W1:Y:S01]  /*0a30*/  LDC.64 R16, c[0x0][0x388] ;  /* 0x0000e200ff107b82 */ /* 0x002e620000000a00 */
[----:B------:R-:W-:-:S13]  /*0a40*/  R2UR UR5, R27 ;  /* 0x000000001b0572ca */ /* 0x000fda00000e0000 */
[----:B------:R-:W2:Y:S01]  /*0a50*/  LDG.E.64 R18, desc[UR4][R24.64] ;  /* 0x0000000418127981 */ /* 0x000ea2000c1e1b00 */
[----:B------:R-:W-:-:S04]  /*0a60*/  VIADD R3, R6, 0x1 ;  /* 0x0000000106037836 */ /* 0x000fc80000000000 */
[----:B-1----:R-:W-:-:S05]  /*0a70*/  IMAD.WIDE R16, R3, 0x8, R16 ;  /* 0x0000000803107825 */ /* 0x002fca00078e0210 */
[----:B------:R-:W3:Y:S01]  /*0a80*/  LDG.E.64 R2, desc[UR4][R16.64] ;  /* 0x0000000410027981 */ /* 0x000ee2000c1e1b00 */
[----:B------:R-:W-:Y:S01]  /*0a90*/  UMOV UR4, 0x1ff62705 ;  /* 0x1ff6270500047882 */ /* 0x000fe20000000000 */
[----:B------:R-:W-:Y:S01]  /*0aa0*/  UMOV UR5, 0x40040d93 ;  /* 0x40040d9300057882 */ /* 0x000fe20000000000 */
[----:B------:R-:W-:Y:S01]  /*0ab0*/  IMAD.MOV.U32 R8, RZ, RZ, 0x1 ;  /* 0x00000001ff087424 */ /* 0x000fe200078e00ff */
[----:B------:R-:W-:Y:S01]  /*0ac0*/  BSSY.RECONVERGENT B1, `(.L_x_66) ;  /* 0x0000016000017945 */ /* 0x000fe20003800200 */
[----:B--2---:R-:W-:Y:S01]  /*0ad0*/  DMUL R12, R18, UR4 ;  /* 0x00000004120c7c28 */ /* 0x004fe20008000000 */
[----:B------:R-:W1:Y:S05]  /*0ae0*/  LDCU.64 UR4, c[0x0][0x3a8] ;  /* 0x00007500ff0477ac */ /* 0x000e6a0008000a00 */
[----:B------:R-:W2:Y:S01]  /*0af0*/  MUFU.RCP64H R9, R13 ;  /* 0x0000000d00097308 */ /* 0x000ea20000001800 */
[----:B---3--:R-:W-:-:S02]  /*0b00*/  DADD R2, -R2, 1 ;  /* 0x3ff0000002027429 */ /* 0x008fc40000000100 */
[----:B--2---:R-:W-:-:S08]  /*0b10*/  DFMA R10, -R12, R8, 1 ;  /* 0x3ff000000c0a742b */ /* 0x004fd00000000108 */
[----:B------:R-:W-:-:S08]  /*0b20*/  DFMA R10, R10, R10, R10 ;  /* 0x0000000a0a0a722b */ /* 0x000fd0000000000a */
[----:B------:R-:W-:Y:S02]  /*0b30*/  DFMA R8, R8, R10, R8 ;  /* 0x0000000a0808722b */ /* 0x000fe40000000008 */
[----:B-1----:R-:W-:-:S06]  /*0b40*/  DMUL R10, R2, UR4 ;  /* 0x00000004020a7c28 */ /* 0x002fcc0008000000 */
[----:B------:R-:W-:-:S04]  /*0b50*/  DFMA R14, -R12, R8, 1 ;  /* 0x3ff000000c0e742b */ /* 0x000fc80000000108 */
[----:B------:R-:W-:-:S04]  /*0b60*/  FSETP.GEU.AND P1, PT, |R11|, 6.5827683646048100446e-37, PT ;  /* 0x036000000b00780b */ /* 0x000fc80003f2e200 */
        /* <DEDUP_REMOVED lines=8> */
[----:B0-----:R-:W-:Y:S05]  /*0bf0*/  CALL.REL.NOINC `($__internal_5_$__cuda_sm20_div_rn_f64_full) ;  /* 0x0000000c008c7944 */ /* 0x001fea0003c00000 */
[----:B------:R-:W-:Y:S02]  /*0c00*/  IMAD.MOV.U32 R2, RZ, RZ, R34 ;  /* 0x000000ffff027224 */ /* 0x000fe400078e0022 */
[----:B------:R-:W-:-:S07]  /*0c10*/  IMAD.MOV.U32 R3, RZ, RZ, R35 ;  /* 0x000000ffff037224 */ /* 0x000fce00078e0023 */
.L_x_67:
[----:B------:R-:W-:Y:S05]  /*0c20*/  BSYNC.RECONVERGENT B1 ;  /* 0x0000000000017941 */ /* 0x000fea0003800200 */
.L_x_66:
[C---:B------:R-:W-:Y:S01]  /*0c30*/  DADD R12, R18.reuse, R18 ;  /* 0x00000000120c7229 */ /* 0x040fe20000000012 */
[----:B------:R-:W-:Y:S01]  /*0c40*/  IMAD.MOV.U32 R10, RZ, RZ, 0x1 ;  /* 0x00000001ff0a7424 */ /* 0x000fe200078e00ff */
[----:B------:R-:W-:Y:S01]  /*0c50*/  UMOV UR4, 0x47ae147b ;  /* 0x47ae147b00047882 */ /* 0x000fe20000000000 */
[----:B------:R-:W-:Y:S01]  /*0c60*/  IMAD R7, R0, R5, RZ ;  /* 0x0000000500077224 */ /* 0x000fe200078e02ff */
[----:B------:R-:W-:Y:S01]  /*0c70*/  UMOV UR5, 0x3f747ae1 ;  /* 0x3f747ae100057882 */ /* 0x000fe20000000000 */
[----:B------:R-:W-:Y:S02]  /*0c80*/  BSSY.RECONVERGENT B1, `(.L_x_68) ;  /* 0x0000016000017945 */ /* 0x000fe40003800200 */
[----:B------:R-:W1:Y:S01]  /*0c90*/  I2F.F64 R8, R7 ;  /* 0x0000000700087312 */ /* 0x000e620000201c00 */
[----:B------:R-:W-:-:S07]  /*0ca0*/  DMUL R12, R18, R12 ;  /* 0x0000000c120c7228 */ /* 0x000fce0000000000 */
[----:B------:R-:W2:Y:S01]  /*0cb0*/  MUFU.RCP64H R11, R13 ;  /* 0x0000000d000b7308 */ /* 0x000ea20000001800 */
[----:B-1----:R-:W-:Y:S02]  /*0cc0*/  DMUL R8, R8, UR4 ;  /* 0x0000000408087c28 */ /* 0x002fe40008000000 */
[----:B--2---:R-:W-:-:S08]  /*0cd0*/  DFMA R14, -R12, R10, 1 ;  /* 0x3ff000000c0e742b */ /* 0x004fd0000000010a */
[----:B------:R-:W-:-:S08]  /*0ce0*/  DFMA R14, R14, R14, R14 ;  /* 0x0000000e0e0e722b */ /* 0x000fd0000000000e */
[----:B------:R-:W-:Y:S02]  /*0cf0*/  DFMA R14, R10, R14, R10 ;  /* 0x0000000e0a0e722b */ /* 0x000fe4000000000a */
[----:B------:R-:W-:-:S06]  /*0d00*/  DMUL R10, R8, UR4 ;  /* 0x00000004080a7c28 */ /* 0x000fcc0008000000 */
        /* <DEDUP_REMOVED lines=13> */
.L_x_69:
[----:B------:R-:W-:Y:S05]  /*0de0*/  BSYNC.RECONVERGENT B1 ;  /* 0x0000000000017941 */ /* 0x000fea0003800200 */
.L_x_68:
        /* <DEDUP_REMOVED lines=59> */
.L_x_71:
[----:B------:R-:W-:Y:S05]  /*11a0*/  BSYNC.RECONVERGENT B1 ;  /* 0x0000000000017941 */ /* 0x000fea0003800200 */
.L_x_70:
[C---:B------:R-:W-:Y:S01]  /*11b0*/  R2UR UR4, R26.reuse ;  /* 0x000000001a0472ca */ /* 0x040fe200000e0000 */
[----:B0-----:R-:W-:Y:S01]  /*11c0*/  DFMA R20, R12, R2, R20 ;  /* 0x000000020c14722b */ /* 0x001fe20000000014 */
[C---:B------:R-:W-:Y:S02]  /*11d0*/  R2UR UR5, R27.reuse ;  /* 0x000000001b0572ca */ /* 0x040fe400000e0000 */
[----:B------:R-:W-:Y:S02]  /*11e0*/  R2UR UR8, R26 ;  /* 0x000000001a0872ca */ /* 0x000fe400000e0000 */
[----:B------:R-:W-:-:S09]  /*11f0*/  R2UR UR9, R27 ;  /* 0x000000001b0972ca */ /* 0x000fd200000e0000 */
[----:B------:R0:W-:Y:S04]  /*1200*/  STG.E.64 desc[UR4][R22.64], R20 ;  /* 0x0000001416007986 */ /* 0x0001e8000c101b04 */
[----:B------:R-:W2:Y:S04]  /*1210*/  LDG.E.64 R2, desc[UR8][R24.64] ;  /* 0x0000000818027981 */ /* 0x000ea8000c1e1b00 */
[----:B------:R-:W3:Y:S01]  /*1220*/  LDG.E.64 R16, desc[UR4][R16.64+0x8] ;  /* 0x0000080410107981 */ /* 0x000ee2000c1e1b00 */
[----:B------:R-:W-:Y:S01]  /*1230*/  UMOV UR4, 0x1ff62705 ;  /* 0x1ff6270500047882 */ /* 0x000fe20000000000 */
[----:B------:R-:W-:Y:S01]  /*1240*/  UMOV UR5, 0x40040d93 ;  /* 0x40040d9300057882 */ /* 0x000fe20000000000 */
[----:B------:R-:W-:Y:S01]  /*1250*/  IMAD.MOV.U32 R8, RZ, RZ, 0x1 ;  /* 0x00000001ff087424 */ /* 0x000fe200078e00ff */
[----:B------:R-:W-:Y:S01]  /*1260*/  BSSY.RECONVERGENT B1, `(.L_x_72) ;  /* 0x0000016000017945 */ /* 0x000fe20003800200 */
[----:B--2---:R-:W-:Y:S01]  /*1270*/  DMUL R12, R2, UR4 ;  /* 0x00000004020c7c28 */ /* 0x004fe20008000000 */
[----:B------:R-:W1:Y:S05]  /*1280*/  LDCU.64 UR4, c[0x0][0x3a8] ;  /* 0x00007500ff0477ac */ /* 0x000e6a0008000a00 */
[----:B------:R-:W2:Y:S02]  /*1290*/  MUFU.RCP64H R9, R13 ;  /* 0x0000000d00097308 */ /* 0x000ea40000001800 */
[----:B--2---:R-:W-:-:S08]  /*12a0*/  DFMA R10, -R12, R8, 1 ;  /* 0x3ff000000c0a742b */ /* 0x004fd00000000108 */
[----:B------:R-:W-:-:S08]  /*12b0*/  DFMA R10, R10, R10, R10 ;  /* 0x0000000a0a0a722b */ /* 0x000fd0000000000a */
[----:B------:R-:W-:Y:S02]  /*12c0*/  DFMA R8, R8, R10, R8 ;  /* 0x0000000a0808722b */ /* 0x000fe40000000008 */
[----:B---3--:R-:W-:-:S06]  /*12d0*/  DADD R10, -R16, 1 ;  /* 0x3ff00000100a7429 */ /* 0x008fcc0000000100 */
[----:B------:R-:W-:Y:S02]  /*12e0*/  DFMA R14, -R12, R8, 1 ;  /* 0x3ff000000c0e742b */ /* 0x000fe40000000108 */
[----:B-1----:R-:W-:-:S06]  /*12f0*/  DMUL R10, R10, UR4 ;  /* 0x000000040a0a7c28 */ /* 0x002fcc0008000000 */
[----:B------:R-:W-:-:S04]  /*1300*/  DFMA R14, R8, R14, R8 ;  /* 0x0000000e080e722b */ /* 0x000fc80000000008 */
[----:B------:R-:W-:-:S04]  /*1310*/  FSETP.GEU.AND P1, PT, |R11|, 6.5827683646048100446e-37, PT ;  /* 0x036000000b00780b */ /* 0x000fc80003f2e200 */
[----:B------:R-:W-:-:S08]  /*1320*/  DMUL R16, R10, R14 ;  /* 0x0000000e0a107228 */ /* 0x000fd00000000000 */
[----:B------:R-:W-:-:S08]  /*1330*/  DFMA R8, -R12, R16, R10 ;  /* 0x000000100c08722b */ /* 0x000fd0000000010a */
[----:B------:R-:W-:-:S10]  /*1340*/  DFMA R16, R14, R8, R16 ;  /* 0x000000080e10722b */ /* 0x000fd40000000010 */
[----:B------:R-:W-:-:S05]  /*1350*/  FFMA R7, RZ, R13, R17 ;  /* 0x0000000dff077223 */ /* 0x000fca0000000011 */
[----:B------:R-:W-:-:S13]  /*1360*/  FSETP.GT.AND P0, PT, |R7|, 1.469367938527859385e-39, PT ;  /* 0x001000000700780b */ /* 0x000fda0003f04200 */
[----:B0-----:R-:W-:Y:S05]  /*1370*/  @P0 BRA P1, `(.L_x_73) ;  /* 0x0000000000100947 */ /* 0x001fea0000800000 */
[----:B------:R-:W-:-:S07]  /*1380*/  MOV R8, 0x13a0 ;  /* 0x000013a000087802 */ /* 0x000fce0000000f00 */
[----:B------:R-:W-:Y:S05]  /*1390*/  CALL.REL.NOINC `($__internal_5_$__cuda_sm20_div_rn_f64_full) ;  /* 0x0000000400a47944 */ /* 0x000fea0003c00000 */
[----:B------:R-:W-:Y:S01]  /*13a0*/  MOV R16, R34 ;  /* 0x0000002200107202 */ /* 0x000fe20000000f00 */
[----:B------:R-:W-:-:S07]  /*13b0*/  IMAD.MOV.U32 R17, RZ, RZ, R35 ;  /* 0x000000ffff117224 */ /* 0x000fce00078e0023 */
.L_x_73:
[----:B------:R-:W-:Y:S05]  /*13c0*/  BSYNC.RECONVERGENT B1 ;  /* 0x0000000000017941 */ /* 0x000fea0003800200 */
.L_x_72:
[C---:B------:R-:W-:Y:S01]  /*13d0*/  DADD R12, R2.reuse, R2 ;  /* 0x00000000020c7229 */ /* 0x040fe20000000002 */
[----:B------:R-:W-:Y:S01]  /*13e0*/  IMAD.MOV.U32 R8, RZ, RZ, 0x1 ;  /* 0x00000001ff087424 */ /* 0x000fe200078e00ff */
[----:B------:R-:W-:Y:S01]  /*13f0*/  UMOV UR4, 0x47ae147b ;  /* 0x47ae147b00047882 */ /* 0x000fe20000000000 */
[----:B------:R-:W-:Y:S01]  /*1400*/  UMOV UR5, 0x3f747ae1 ;  /* 0x3f747ae100057882 */ /* 0x000fe20000000000 */
[----:B------:R-:W-:Y:S04]  /*1410*/  BSSY.RECONVERGENT B1, `(.L_x_74) ;  /* 0x0000018000017945 */ /* 0x000fe80003800200 */
[----:B------:R-:W-:Y:S01]  /*1420*/  DMUL R12, R2, R12 ;  /* 0x0000000c020c7228 */ /* 0x000fe20000000000 */
[----:B------:R-:W-:-:S05]  /*1430*/  VIADD R2, R0, 0xffffffff ;  /* 0xffffffff00027836 */ /* 0x000fca0000000000 */
[----:B------:R-:W0:Y:S01]  /*1440*/  MUFU.RCP64H R9, R13 ;  /* 0x0000000d00097308 */ /* 0x000e220000001800 */
[----:B------:R-:W-:-:S07]  /*1450*/  IMAD R7, R2, R5, R2 ;  /* 0x0000000502077224 */ /* 0x000fce00078e0202 */
[----:B------:R-:W1:Y:S01]  /*1460*/  I2F.F64 R2, R7 ;  /* 0x0000000700027312 */ /* 0x000e620000201c00 */
[----:B0-----:R-:W-:Y:S02]  /*1470*/  DFMA R10, -R12, R8, 1 ;  /* 0x3ff000000c0a742b */ /* 0x001fe40000000108 */
[----:B-1----:R-:W-:-:S06]  /*1480*/  DMUL R2, R2, UR4 ;  /* 0x0000000402027c28 */ /* 0x002fcc0008000000 */
        /* <DEDUP_REMOVED lines=16> */
.L_x_75:
[----:B------:R-:W-:Y:S05]  /*1590*/  BSYNC.RECONVERGENT B1 ;  /* 0x0000000000017941 */ /* 0x000fea0003800200 */
.L_x_74:
        /* <DEDUP_REMOVED lines=59> */
.L_x_77:
[----:B------:R-:W-:Y:S05]  /*1950*/  BSYNC.RECONVERGENT B1 ;  /* 0x0000000000017941 */ /* 0x000fea0003800200 */
.L_x_76:
[----:B------:R-:W-:Y:S01]  /*1960*/  VIADD R4, R4, 0x2 ;  /* 0x0000000204047836 */ /* 0x000fe20000000000 */
[----:B------:R-:W-:Y:S01]  /*1970*/  R2UR UR4, R26 ;  /* 0x000000001a0472ca */ /* 0x000fe200000e0000 */
[----:B------:R-:W-:Y:S01]  /*1980*/  DFMA R20, R10, R16, R20 ;  /* 0x000000100a14722b */ /* 0x000fe20000000014 */
[----:B------:R-:W-:Y:S01]  /*1990*/  R2UR UR5, R27 ;  /* 0x000000001b0572ca */ /* 0x000fe200000e0000 */
[----:B------:R-:W-:Y:S01]  /*19a0*/  VIADD R5, R5, 0x2 ;  /* 0x0000000205057836 */ /* 0x000fe20000000000 */
[----:B------:R-:W-:Y:S01]  /*19b0*/  ISETP.NE.AND P0, PT, R4, -0x2, PT ;  /* 0xfffffffe0400780c */ /* 0x000fe20003f05270 */
[----:B------:R-:W-:Y:S02]  /*19c0*/  VIADD R0, R0, 0xfffffffe ;  /* 0xfffffffe00007836 */ /* 0x000fe40000000000 */
[----:B------:R-:W-:-:S08]  /*19d0*/  VIADD R6, R6, 0x2 ;  /* 0x0000000206067836 */ /* 0x000fd00000000000 */
[----:B------:R1:W-:Y:S02]  /*19e0*/  STG.E.64 desc[UR4][R22.64], R20 ;  /* 0x0000001416007986 */ /* 0x0003e4000c101b04 */
[----:B------:R-:W-:Y:S05]  /*19f0*/  @P0 BRA `(.L_x_78) ;  /* 0xfffffff000080947 */ /* 0x000fea000383ffff */
.L_x_59:
[----:B------:R-:W-:Y:S05]  /*1a00*/  BSYNC.RECONVERGENT B0 ;  /* 0x0000000000007941 */ /* 0x000fea0003800200 */
.L_x_58:
[----:B------:R-:W-:Y:S06]  /*1a10*/  BAR.SYNC.DEFER_BLOCKING 0x0 ;  /* 0x0000000000007b1d */ /* 0x000fec0000010000 */
[----:B------:R-:W-:Y:S05]  /*1a20*/  EXIT ;  /* 0x000000000000794d */ /* 0x000fea0003800000 */
        .weak           $__internal_5_$__cuda_sm20_div_rn_f64_full
        .type           $__internal_5_$__cuda_sm20_div_rn_f64_full,@function
        .size           $__internal_5_$__cuda_sm20_div_rn_f64_full,(.L_x_102 - $__internal_5_$__cuda_sm20_div_rn_f64_full)
$__internal_5_$__cuda_sm20_div_rn_f64_full:
        /* <DEDUP_REMOVED lines=8> */
[----:B------:R-:W-:-:S02]  /*1ab0*/  MOV R9, 0x1ca00000 ;  /* 0x1ca0000000097802 */ /* 0x000fc40000000f00 */
[----:B------:R-:W-:Y:S01]  /*1ac0*/  LOP3.LUT R33, R13, 0x7ff00000, RZ, 0xc0, !PT ;  /* 0x7ff000000d217812 */ /* 0x000fe200078ec0ff */
[----:B------:R-:W-:Y:S01]  /*1ad0*/  @!P0 DMUL R14, R12, 8.98846567431157953865e+307 ;  /* 0x7fe000000c0e8828 */ /* 0x000fe20000000000 */
[----:B------:R-:W-:Y:S02]  /*1ae0*/  IMAD.MOV.U32 R32, RZ, RZ, R7 ;  /* 0x000000ffff207224 */ /* 0x000fe400078e0007 */
[----:B------:R-:W-:Y:S02]  /*1af0*/  ISETP.GE.U32.AND P1, PT, R7, R33, PT ;  /* 0x000000210700720c */ /* 0x000fe40003f26070 */
[----:B------:R-:W-:Y:S01]  /*1b00*/  @!P2 LOP3.LUT R28, R13, 0x7ff00000, RZ, 0xc0, !PT ;  /* 0x7ff000000d1ca812 */ /* 0x000fe200078ec0ff */
[----:B------:R-:W0:Y:S01]  /*1b10*/  MUFU.RCP64H R35, R15 ;  /* 0x0000000f00237308 */ /* 0x000e220000001800 */
[----:B------:R-:W-:Y:S02]  /*1b20*/  SEL R29, R9, 0x63400000, !P1 ;  /* 0x63400000091d7807 */ /* 0x000fe40004800000 */
[----:B------:R-:W-:-:S02]  /*1b30*/  @!P2 ISETP.GE.U32.AND P3, PT, R7, R28, PT ;  /* 0x0000001c0700a20c */ /* 0x000fc40003f66070 */
[----:B------:R-:W-:Y:S02]  /*1b40*/  LOP3.LUT R29, R29, 0x800fffff, R11, 0xf8, !PT ;  /* 0x800fffff1d1d7812 */ /* 0x000fe400078ef80b */
[----:B------:R-:W-:Y:S01]  /*1b50*/  @!P0 LOP3.LUT R33, R15, 0x7ff00000, RZ, 0xc0, !PT ;  /* 0x7ff000000f218812 */ /* 0x000fe200078ec0ff */
[----:B0-----:R-:W-:-:S08]  /*1b60*/  DFMA R30, R34, -R14, 1 ;  /* 0x3ff00000221e742b */ /* 0x001fd0000000080e */
[----:B------:R-:W-:-:S08]  /*1b70*/  DFMA R30, R30, R30, R30 ;  /* 0x0000001e1e1e722b */ /* 0x000fd0000000001e */
[----:B------:R-:W-:Y:S01]  /*1b80*/  DFMA R34, R34, R30, R34 ;  /* 0x0000001e2222722b */ /* 0x000fe20000000022 */
[----:B------:R-:W-:Y:S01]  /*1b90*/  @!P2 SEL R31, R9, 0x63400000, !P3 ;  /* 0x63400000091fa807 */ /* 0x000fe20005800000 */
[----:B------:R-:W-:-:S03]  /*1ba0*/  @!P2 IMAD.MOV.U32 R30, RZ, RZ, RZ ;  /* 0x000000ffff1ea224 */ /* 0x000fc600078e00ff */
[----:B------:R-:W-:-:S03]  /*1bb0*/  @!P2 LOP3.LUT R28, R31, 0x80000000, R11, 0xf8, !PT ;  /* 0x800000001f1ca812 */ /* 0x000fc600078ef80b */
[----:B------:R-:W-:Y:S01]  /*1bc0*/  DFMA R36, R34, -R14, 1 ;  /* 0x3ff000002224742b */ /* 0x000fe2000000080e */
[----:B------:R-:W-:Y:S01]  /*1bd0*/  @!P2 LOP3.LUT R31, R28, 0x100000, RZ, 0xfc, !PT ;  /* 0x001000001c1fa812 */ /* 0x000fe200078efcff */
[----:B------:R-:W-:-:S06]  /*1be0*/  IMAD.MOV.U32 R28, RZ, RZ, R10 ;  /* 0x000000ffff1c7224 */ /* 0x000fcc00078e000a */
[----:B------:R-:W-:Y:S02]  /*1bf0*/  DFMA R36, R34, R36, R34 ;  /* 0x000000242224722b */ /* 0x000fe40000000022 */
[----:B------:R-:W-:-:S08]  /*1c00*/  @!P2 DFMA R28, R28, 2, -R30 ;  /* 0x400000001c1ca82b */ /* 0x000fd0000000081e */
[----:B------:R-:W-:Y:S02]  /*1c10*/  DMUL R34, R36, R28 ;  /* 0x0000001c24227228 */ /* 0x000fe40000000000 */
[----:B------:R-:W-:-:S06]  /*1c20*/  @!P2 LOP3.LUT R32, R29, 0x7ff00000, RZ, 0xc0, !PT ;  /* 0x7ff000001d20a812 */ /* 0x000fcc00078ec0ff */
[----:B------:R-:W-:-:S08]  /*1c30*/  DFMA R30, R34, -R14, R28 ;  /* 0x8000000e221e722b */ /* 0x000fd0000000001c */
[----:B------:R-:W-:Y:S01]  /*1c40*/  DFMA R30, R36, R30, R34 ;  /* 0x0000001e241e722b */ /* 0x000fe20000000022 */
[----:B------:R-:W-:-:S05]  /*1c50*/  VIADD R34, R32, 0xffffffff ;  /* 0xffffffff20227836 */ /* 0x000fca0000000000 */
[----:B------:R-:W-:Y:S01]  /*1c60*/  ISETP.GT.U32.AND P0, PT, R34, 0x7feffffe, PT ;  /* 0x7feffffe2200780c */ /* 0x000fe20003f04070 */
[----:B------:R-:W-:-:S05]  /*1c70*/  VIADD R34, R33, 0xffffffff ;  /* 0xffffffff21227836 */ /* 0x000fca0000000000 */
[----:B------:R-:W-:-:S13]  /*1c80*/  ISETP.GT.U32.OR P0, PT, R34, 0x7feffffe, P0 ;  /* 0x7feffffe2200780c */ /* 0x000fda0000704470 */
[----:B------:R-:W-:Y:S05]  /*1c90*/  @P0 BRA `(.L_x_80) ;  /* 0x00000000006c0947 */ /* 0x000fea0003800000 */
[----:B------:R-:W-:Y:S01]  /*1ca0*/  LOP3.LUT R10, R13, 0x7ff00000, RZ, 0xc0, !PT ;  /* 0x7ff000000d0a7812 */ /* 0x000fe200078ec0ff */
[----:B------:R-:W-:-:S03]  /*1cb0*/  IMAD.MOV.U32 R32, RZ, RZ, RZ ;  /* 0x000000ffff207224 */ /* 0x000fc600078e00ff */
[CC--:B------:R-:W-:Y:S02]  /*1cc0*/  VIADDMNMX R11, R7.reuse, -R10.reuse, 0xb9600000, !PT ;  /* 0xb9600000070b7446 */ /* 0x0c0fe4000780090a */
[----:B------:R-:W-:Y:S02]  /*1cd0*/  ISETP.GE.U32.AND P0, PT, R7, R10, PT ;  /* 0x0000000a0700720c */ /* 0x000fe40003f06070 */
[----:B------:R-:W-:Y:S02]  /*1ce0*/  VIMNMX R11, PT, PT, R11, 0x46a00000, PT ;  /* 0x46a000000b0b7848 */ /* 0x000fe40003fe0100 */
[----:B------:R-:W-:-:S05]  /*1cf0*/  SEL R10, R9, 0x63400000, !P0 ;  /* 0x63400000090a7807 */ /* 0x000fca0004000000 */
[----:B------:R-:W-:-:S04]  /*1d00*/  IMAD.IADD R10, R11, 0x1, -R10 ;  /* 0x000000010b0a7824 */ /* 0x000fc800078e0a0a */
        /* <DEDUP_REMOVED lines=20> */
.L_x_80:
        /* <DEDUP_REMOVED lines=16> */
.L_x_83:
[----:B------:R-:W-:Y:S01]  /*1f50*/  LOP3.LUT R35, R13, 0x80000, RZ, 0xfc, !PT ;  /* 0x000800000d237812 */ /* 0x000fe200078efcff */
[----:B------:R-:W-:Y:S01]  /*1f60*/  IMAD.MOV.U32 R34, RZ, RZ, R12 ;  /* 0x000000ffff227224 */ /* 0x000fe200078e000c */
[----:B------:R-:W-:Y:S06]  /*1f70*/  BRA `(.L_x_81) ;  /* 0x0000000000087947 */ /* 0x000fec0003800000 */
.L_x_82:
[----:B------:R-:W-:Y:S01]  /*1f80*/  LOP3.LUT R35, R11, 0x80000, RZ, 0xfc, !PT ;  /* 0x000800000b237812 */ /* 0x000fe200078efcff */
[----:B------:R-:W-:-:S07]  /*1f90*/  IMAD.MOV.U32 R34, RZ, RZ, R10 ;  /* 0x000000ffff227224 */ /* 0x000fce00078e000a */
.L_x_81:
[----:B------:R-:W-:Y:S05]  /*1fa0*/  BSYNC.RECONVERGENT B2 ;  /* 0x0000000000027941 */ /* 0x000fea0003800200 */
.L_x_79:
[----:B------:R-:W-:-:S04]  /*1fb0*/  IMAD.MOV.U32 R9, RZ, RZ, 0x0 ;  /* 0x00000000ff097424 */ /* 0x000fc800078e00ff */
[----:B------:R-:W-:Y:S05]  /*1fc0*/  RET.REL.NODEC R8 `(_Z9conv_instPdS_S_S_iid) ;  /* 0xffffffe0080c7950 */ /* 0x000fea0003c3ffff */
.L_x_84:
        /* <DEDUP_REMOVED lines=11> */
.L_x_102:


//--------------------- .text._Z9wav_sigmaPdS_d   --------------------------
	.section	.text._Z9wav_sigmaPdS_d,"ax",@progbits
	.align	128
        .global         _Z9wav_sigmaPdS_d
        .type           _Z9wav_sigmaPdS_d,@function
        .size           _Z9wav_sigmaPdS_d,(.L_x_104 - _Z9wav_sigmaPdS_d)
        .other          _Z9wav_sigmaPdS_d,@"STO_CUDA_ENTRY STV_DEFAULT"
_Z9wav_sigmaPdS_d:
.text._Z9wav_sigmaPdS_d:
        /* <DEDUP_REMOVED lines=9> */
[----:B------:R-:W3:Y:S01]  /*0090*/  LDC R10, c[0x0][0x394] ;  /* 0x0000e500ff0a7b82 */ /* 0x000ee20000000800 */
[----:B0-----:R-:W-:Y:S01]  /*00a0*/  IMAD R0, R0, UR6, R3 ;  /* 0x0000000600007c24 */ /* 0x001fe2000f8e0203 */
[----:B------:R-:W0:Y:S03]  /*00b0*/  LDCU.64 UR6, c[0x0][0x390] ;  /* 0x00007200ff0677ac */ /* 0x000e260008000a00 */
[----:B--2---:R-:W-:-:S06]  /*00c0*/  IMAD.WIDE R4, R0, 0x8, R4 ;  /* 0x0000000800047825 */ /* 0x004fcc00078e0204 */
[----:B-1----:R-:W5:Y:S01]  /*00d0*/  LDG.E.64 R4, desc[UR4][R4.64] ;  /* 0x0000000404047981 */ /* 0x002f62000c1e1b00 */
[----:B------:R-:W1:Y:S01]  /*00e0*/  MUFU.RCP64H R3, 299792384 ;  /* 0x41b1de7800037908 */ /* 0x000e620000001800 */
[----:B---3--:R-:W-:Y:S01]  /*00f0*/  FSETP.GEU.AND P1, PT, |R10|, 6.5827683646048100446e-37, PT ;  /* 0x036000000a00780b */ /* 0x008fe20003f2e200 */
[----:B-1----:R-:W-:-:S08]  /*0100*/  DFMA R6, R2, -R8, 1 ;  /* 0x3ff000000206742b */ /* 0x002fd00000000808 */
[----:B------:R-:W-:-:S08]  /*0110*/  DFMA R6, R6, R6, R6 ;  /* 0x000000060606722b */ /* 0x000fd00000000006 */
[----:B------:R-:W-:-:S08]  /*0120*/  DFMA R6, R2, R6, R2 ;  /* 0x000000060206722b */ /* 0x000fd00000000002 */
[----:B------:R-:W-:-:S08]  /*0130*/  DFMA R2, R6, -R8, 1 ;  /* 0x3ff000000602742b */ /* 0x000fd00000000808 */
[----:B------:R-:W-:-:S08]  /*0140*/  DFMA R2, R6, R2, R6 ;  /* 0x000000020602722b */ /* 0x000fd00000000006 */
[----:B0-----:R-:W-:-:S08]  /*0150*/  DMUL R6, R2, UR6 ;  /* 0x0000000602067c28 */ /* 0x001fd00008000000 */
[----:B------:R-:W-:-:S08]  /*0160*/  DFMA R8, R6, -R8, UR6 ;  /* 0x0000000606087e2b */ /* 0x000fd00008000808 */
[----:B------:R-:W-:-:S10]  /*0170*/  DFMA R2, R2, R8, R6 ;  /* 0x000000080202722b */ /* 0x000fd40000000006 */
[----:B------:R-:W-:-:S05]  /*0180*/  FFMA R6, RZ, 22.2336273193359375, R3 ;  /* 0x41b1de78ff067823 */ /* 0x000fca0000000003 */
[----:B------:R-:W-:-:S13]  /*0190*/  FSETP.GT.AND P0, PT, |R6|, 1.469367938527859385e-39, PT ;  /* 0x001000000600780b */ /* 0x000fda0003f04200 */
[----:B------:R-:W-:Y:S05]  /*01a0*/  @P0 BRA P1, `(.L_x_85) ;  /* 0x0000000000180947 */ /* 0x000fea0000800000 */
[----:B------:R-:W0:Y:S01]  /*01b0*/  LDC R16, c[0x0][0x390] ;  /* 0x0000e400ff107b82 */ /* 0x000e220000000800 */
[----:B------:R-:W-:Y:S01]  /*01c0*/  IMAD.MOV.U32 R6, RZ, RZ, 0x4a000000 ;  /* 0x4a000000ff067424 */ /* 0x000fe200078e00ff */
[----:B------:R-:W-:Y:S01]  /*01d0*/  MOV R12, 0x210 ;  /* 0x00000210000c7802 */ /* 0x000fe20000000f00 */
[----:B------:R-:W-:-:S05]  /*01e0*/  IMAD.MOV.U32 R11, RZ, RZ, 0x41b1de78 ;  /* 0x41b1de78ff0b7424 */ /* 0x000fca00078e00ff */
[----:B------:R-:W1:Y:S02]  /*01f0*/  LDC R13, c[0x0][0x394] ;  /* 0x0000e500ff0d7b82 */ /* 0x000e640000000800 */
[----:B01---5:R-:W-:Y:S05]  /*0200*/  CALL.REL.NOINC `($__internal_6_$__cuda_sm20_div_rn_f64_full) ;  /* 0x0000000000b47944 */ /* 0x023fea0003c00000 */
.L_x_85:
        /* <DEDUP_REMOVED lines=16> */
[----:B------:R-:W-:Y:S01]  /*0310*/  IMAD.MOV.U32 R16, RZ, RZ, R12 ;  /* 0x000000ffff107224 */ /* 0x000fe200078e000c */
[----:B------:R-:W-:Y:S01]  /*0320*/  MOV R12, 0x350 ;  /* 0x00000350000c7802 */ /* 0x000fe20000000f00 */
[----:B------:R-:W-:-:S07]  /*0330*/  IMAD.MOV.U32 R11, RZ, RZ, R7 ;  /* 0x000000ffff0b7224 */ /* 0x000fce00078e0007 */
[----:B-----5:R-:W-:Y:S05]  /*0340*/  CALL.REL.NOINC `($__internal_6_$__cuda_sm20_div_rn_f64_full) ;  /* 0x0000000000647944 */ /* 0x020fea0003c00000 */
.L_x_86:
[----:B------:R-:W0:Y:S01]  /*0350*/  MUFU.RSQ64H R7, R3 ;  /* 0x0000000300077308 */ /* 0x000e220000001c00 */
[----:B------:R-:W-:Y:S01]  /*0360*/  VIADD R6, R3, 0xfcb00000 ;  /* 0xfcb0000003067836 */ /* 0x000fe20000000000 */
[----:B------:R-:W-:Y:S01]  /*0370*/  MOV R10, 0x0 ;  /* 0x00000000000a7802 */ /* 0x000fe20000000f00 */
[----:B------:R-:W-:-:S03]  /*0380*/  IMAD.MOV.U32 R11, RZ, RZ, 0x3fd80000 ;  /* 0x3fd80000ff0b7424 */ /* 0x000fc600078e00ff */
        /* <DEDUP_REMOVED lines=14> */
[----:B-----5:R-:W-:Y:S05]  /*0470*/  CALL.REL.NOINC `($__internal_7_$__cuda_sm20_dsqrt_rn_f64_mediumpath_v1) ;  /* 0x0000000400947944 */ /* 0x020fea0003c00000 */
.L_x_87:
[----:B------:R-:W0:Y:S01]  /*0480*/  LDC.64 R2, c[0x0][0x388] ;  /* 0x0000e200ff027b82 */ /* 0x000e220000000a00 */
[----:B------:R-:W-:-:S08]  /*0490*/  DADD R10, -R10, 1 ;  /* 0x3ff000000a0a7429 */ /* 0x000fd00000000100 */
[----:B-----5:R-:W-:Y:S01]  /*04a0*/  DMUL R4, R4, -R10 ;  /* 0x8000000a04047228 */ /* 0x020fe20000000000 */
[----:B0-----:R-:W-:-:S06]  /*04b0*/  IMAD.WIDE R2, R0, 0x8, R2 ;  /* 0x0000000800027825 */ /* 0x001fcc00078e0202 */
[----:B------:R-:W-:Y:S01]  /*04c0*/  STG.E.64 desc[UR4][R2.64], R4 ;  /* 0x0000000402007986 */ /* 0x000fe2000c101b04 */
[----:B------:R-:W-:Y:S05]  /*04d0*/  EXIT ;  /* 0x000000000000794d */ /* 0x000fea0003800000 */
        .weak           $__internal_6_$__cuda_sm20_div_rn_f64_full
        .type           $__internal_6_$__cuda_sm20_div_rn_f64_full,@function
        .size           $__internal_6_$__cuda_sm20_div_rn_f64_full,($__internal_7_$__cuda_sm20_dsqrt_rn_f64_mediumpath_v1 - $__internal_6_$__cuda_sm20_div_rn_f64_full)
$__internal_6_$__cuda_sm20_div_rn_f64_full:
[C---:B------:R-:W-:Y:S01]  /*04e0*/  FSETP.GEU.AND P0, PT, |R11|.reuse, 1.469367938527859385e-39, PT ;  /* 0x001000000b00780b */ /* 0x040fe20003f0e200 */
[--C-:B------:R-:W-:Y:S01]  /*04f0*/  IMAD.MOV.U32 R10, RZ, RZ, R6.reuse ;  /* 0x000000ffff0a7224 */ /* 0x100fe200078e0006 */
[C---:B------:R-:W-:Y:S01]  /*0500*/  LOP3.LUT R8, R11.reuse, 0x800fffff, RZ, 0xc0, !PT ;  /* 0x800fffff0b087812 */ /* 0x040fe200078ec0ff */
[----:B------:R-:W-:Y:S01]  /*0510*/  IMAD.MOV.U32 R14, RZ, RZ, 0x1 ;  /* 0x00000001ff0e7424 */ /* 0x000fe200078e00ff */
        /* <DEDUP_REMOVED lines=21> */
[----:B------:R-:W-:Y:S01]  /*0670*/  LOP3.LUT R19, R11, 0x7ff00000, RZ, 0xc0, !PT ;  /* 0x7ff000000b137812 */ /* 0x000fe200078ec0ff */
[----:B------:R-:W-:-:S03]  /*0680*/  IMAD.MOV.U32 R18, RZ, RZ, RZ ;  /* 0x000000ffff127224 */ /* 0x000fc600078e00ff */
[----:B------:R-:W-:-:S04]  /*0690*/  ISETP.GE.U32.AND P1, PT, R16, R19, PT ;  /* 0x000000131000720c */ /* 0x000fc80003f26070 */
[----:B------:R-:W-:-:S04]  /*06a0*/  SEL R19, R13, 0x63400000, !P1 ;  /* 0x634000000d137807 */ /* 0x000fc80004800000 */
[----:B------:R-:W-:-:S04]  /*06b0*/  LOP3.LUT R19, R19, 0x80000000, R7, 0xf8, !PT ;  /* 0x8000000013137812 */ /* 0x000fc800078ef807 */
[----:B------:R-:W-:-:S06]  /*06c0*/  LOP3.LUT R19, R19, 0x100000, RZ, 0xfc, !PT ;  /* 0x0010000013137812 */ /* 0x000fcc00078efcff */
[----:B------:R-:W-:-:S10]  /*06d0*/  DFMA R2, R2, 2, -R18 ;  /* 0x400000000202782b */ /* 0x000fd40000000812 */
[----:B------:R-:W-:-:S07]  /*06e0*/  LOP3.LUT R23, R3, 0x7ff00000, RZ, 0xc0, !PT ;  /* 0x7ff0000003177812 */ /* 0x000fce00078ec0ff */
.L_x_88:
        /* <DEDUP_REMOVED lines=16> */
[----:B------:R-:W-:-:S03]  /*07f0*/  IMAD.MOV.U32 R6, RZ, RZ, RZ ;  /* 0x000000ffff067224 */ /* 0x000fc600078e00ff */
[----:B------:R-:W-:-:S06]  /*0800*/  IADD3 R7, PT, PT, R13, 0x7fe00000, RZ ;  /* 0x7fe000000d077810 */ /* 0x000fcc0007ffe0ff */
        /* <DEDUP_REMOVED lines=11> */
[----:B------:R-:W-:-:S06]  /*08c0*/  IMAD.MOV.U32 R2, RZ, RZ, RZ ;  /* 0x000000ffff027224 */ /* 0x000fcc00078e00ff */
[----:B------:R-:W-:-:S03]  /*08d0*/  DFMA R2, R16, -R2, R14 ;  /* 0x800000021002722b */ /* 0x000fc6000000000e */
[----:B------:R-:W-:-:S03]  /*08e0*/  LOP3.LUT R11, R7, R11, RZ, 0x3c, !PT ;  /* 0x0000000b070b7212 */ /* 0x000fc600078e3cff */
[----:B------:R-:W-:-:S04]  /*08f0*/  IADD3 R2, PT, PT, -R13, -0x43300000, RZ ;  /* 0xbcd000000d027810 */ /* 0x000fc80007ffe1ff */
[----:B------:R-:W-:-:S04]  /*0900*/  FSETP.NEU.AND P0, PT, |R3|, R2, PT ;  /* 0x000000020300720b */ /* 0x000fc80003f0d200 */
[----:B------:R-:W-:Y:S02]  /*0910*/  FSEL R16, R6, R16, !P0 ;  /* 0x0000001006107208 */ /* 0x000fe40004000000 */
[----:B------:R-:W-:Y:S01]  /*0920*/  FSEL R17, R11, R17, !P0 ;  /* 0x000000110b117208 */ /* 0x000fe20004000000 */
[----:B------:R-:W-:Y:S06]  /*0930*/  BRA `(.L_x_90) ;  /* 0x0000000000547947 */ /* 0x000fec0003800000 */
.L_x_89:
        /* <DEDUP_REMOVED lines=12> */
[----:B------:R-:W-:Y:S01]  /*0a00*/  @!P0 IMAD.MOV.U32 R16, RZ, RZ, RZ ;  /* 0x000000ffff108224 */ /* 0x000fe200078e00ff */
[----:B------:R-:W-:-:S03]  /*0a10*/  @P0 MOV R16, RZ ;  /* 0x000000ff00100202 */ /* 0x000fc60000000f00 */
[----:B------:R-:W-:Y:S01]  /*0a20*/  @P0 IMAD.MOV.U32 R17, RZ, RZ, R2 ;  /* 0x000000ffff110224 */ /* 0x000fe200078e0002 */
[----:B------:R-:W-:Y:S06]  /*0a30*/  BRA `(.L_x_90) ;  /* 0x0000000000147947 */ /* 0x000fec0003800000 */
.L_x_92:
[----:B------:R-:W-:Y:S01]  /*0a40*/  LOP3.LUT R17, R11, 0x80000, RZ, 0xfc, !PT ;  /* 0x000800000b117812 */ /* 0x000fe200078efcff */
[----:B------:R-:W-:Y:S01]  /*0a50*/  IMAD.MOV.U32 R16, RZ, RZ, R10 ;  /* 0x000000ffff107224 */ /* 0x000fe200078e000a */
[----:B------:R-:W-:Y:S06]  /*0a60*/  BRA `(.L_x_90) ;  /* 0x0000000000087947 */ /* 0x000fec0003800000 */
.L_x_91:
[----:B------:R-:W-:Y:S01]  /*0a70*/  LOP3.LUT R17, R7, 0x80000, RZ, 0xfc, !PT ;  /* 0x0008000007117812 */ /* 0x000fe200078efcff */
[----:B------:R-:W-:-:S07]  /*0a80*/  IMAD.MOV.U32 R16, RZ, RZ, R6 ;  /* 0x000000ffff107224 */ /* 0x000fce00078e0006 */
.L_x_90:
[----:B------:R-:W-:Y:S02]  /*0a90*/  IMAD.MOV.U32 R13, RZ, RZ, 0x0 ;  /* 0x00000000ff0d7424 */ /* 0x000fe400078e00ff */
[----:B------:R-:W-:Y:S02]  /*0aa0*/  IMAD.MOV.U32 R2, RZ, RZ, R16 ;  /* 0x000000ffff027224 */ /* 0x000fe400078e0010 */
[----:B------:R-:W-:Y:S01]  /*0ab0*/  IMAD.MOV.U32 R3, RZ, RZ, R17 ;  /* 0x000000ffff037224 */ /* 0x000fe200078e0011 */
[----:B------:R-:W-:Y:S06]  /*0ac0*/  RET.REL.NODEC R12 `(_Z9wav_sigmaPdS_d) ;  /* 0xfffffff40c4c7950 */ /* 0x000fec0003c3ffff */
        .weak           $__internal_7_$__cuda_sm20_dsqrt_rn_f64_mediumpath_v1
        .type           $__internal_7_$__cuda_sm20_dsqrt_rn_f64_mediumpath_v1,@function
        .size           $__internal_7_$__cuda_sm20_dsqrt_rn_f64_mediumpath_v1,(.L_x_104 - $__internal_7_$__cuda_sm20_dsqrt_rn_f64_mediumpath_v1)
$__internal_7_$__cuda_sm20_dsqrt_rn_f64_mediumpath_v1:
        /* <DEDUP_REMOVED lines=15> */
.L_x_93:
        /* <DEDUP_REMOVED lines=24> */
.L_x_95:
[----:B------:R-:W-:-:S11]  /*0d40*/  DADD R6, R12, R12 ;  /* 0x000000000c067229 */ /* 0x000fd6000000000c */
.L_x_94:
[----:B------:R-:W-:Y:S02]  /*0d50*/  IMAD.MOV.U32 R3, RZ, RZ, 0x0 ;  /* 0x00000000ff037424 */ /* 0x000fe400078e00ff */
[----:B------:R-:W-:Y:S02]  /*0d60*/  IMAD.MOV.U32 R10, RZ, RZ, R6 ;  /* 0x000000ffff0a7224 */ /* 0x000fe400078e0006 */
[----:B------:R-:W-:Y:S01]  /*0d70*/  IMAD.MOV.U32 R11, RZ, RZ, R7 ;  /* 0x000000ffff0b7224 */ /* 0x000fe200078e0007 */
[----:B------:R-:W-:Y:S06]  /*0d80*/  RET.REL.NODEC R2 `(_Z9wav_sigmaPdS_d) ;  /* 0xfffffff0029c7950 */ /* 0x000fec0003c3ffff */
.L_x_96:
        /* <DEDUP_REMOVED lines=15> */
.L_x_104:


//--------------------- .nv.shared.reserved.0     --------------------------
	.section	.nv.shared.reserved.0,"aw",@nobits
	.weak		__nv_reservedSMEM_offset_0_alias
	.size		__nv_reservedSMEM_offset_0_alias, 0, 64
	.other		__nv_reservedSMEM_offset_0_alias,@"STO_CUDA_RESERVED_SHARED STV_DEFAULT"
__nv_reservedSMEM_offset_0_alias:
	.zero		0
	.zero		64


//--------------------- .nv.global                --------------------------
	.section	.nv.global,"aw",@nobits
.nv.global:
	.type		_ZN34_INTERNAL_bb731c38_4_k_cu_999012466thrust24THRUST_300001_SM_1000_NS12placeholders2_8E,@object
	.size		_ZN34_INTERNAL_bb731c38_4_k_cu_999012466thrust24THRUST_300001_SM_1000_NS12placeholders2_8E,(_ZN34_INTERNAL_bb731c38_4_k_cu_999012464cuda3std3__436_GLOBAL__N__bb731c38_4_k_cu_999012466ignoreE - _ZN34_INTERNAL_bb731c38_4_k_cu_999012466thrust24THRUST_300001_SM_1000_NS12placeholders2_8E)
_ZN34_INTERNAL_bb731c38_4_k_cu_999012466thrust24THRUST_300001_SM_1000_NS12placeholders2_8E:
	.zero		1
	.type		_ZN34_INTERNAL_bb731c38_4_k_cu_999012464cuda3std3__436_GLOBAL__N__bb731c38_4_k_cu_999012466ignoreE,@object
	.size		_ZN34_INTERNAL_bb731c38_4_k_cu_999012464cuda3std3__436_GLOBAL__N__bb731c38_4_k_cu_999012466ignoreE,(_ZN34_INTERNAL_bb731c38_4_k_cu_999012464cuda3std6ranges3__45__cpo4dataE - _ZN34_INTERNAL_bb731c38_4_k_cu_999012464cuda3std3__436_GLOBAL__N__bb731c38_4_k_cu_999012466ignoreE)
_ZN34_INTERNAL_bb731c38_4_k_cu_999012464cuda3std3__436_GLOBAL__N__bb731c38_4_k_cu_999012466ignoreE:
	.zero		1
	.type		_ZN34_INTERNAL_bb731c38_4_k_cu_999012464cuda3std6ranges3__45__cpo4dataE,@object
	.size		_ZN34_INTERNAL_bb731c38_4_k_cu_999012464cuda3std6ranges3__45__cpo4dataE,(_ZN34_INTERNAL_bb731c38_4_k_cu_999012466thrust24THRUST_300001_SM_1000_NS6system3cpp3parE - _ZN34_INTERNAL_bb731c38_4_k_cu_999012464cuda3std6ranges3__45__cpo4dataE)
_ZN34_INTERNAL_bb731c38_4_k_cu_999012464cuda3std6ranges3__45__cpo4dataE:
	.zero		1
	.type		_ZN34_INTERNAL_bb731c38_4_k_cu_999012466thrust24THRUST_300001_SM_1000_NS6system3cpp3parE,@object
	.size		_ZN34_INTERNAL_bb731c38_4_k_cu_999012466thrust24THRUST_300001_SM_1000_NS6system3cpp3parE,(_ZN34_INTERNAL_bb731c38_4_k_cu_999012464cuda3std3__45__cpo5beginE - _ZN34_INTERNAL_bb731c38_4_k_cu_999012466thrust24THRUST_300001_SM_1000_NS6system3cpp3parE)
_ZN34_INTERNAL_bb731c38_4_k_cu_999012466thrust24THRUST_300001_SM_1000_NS6system3cpp3parE:
	.zero		1
	.type		_ZN34_INTERNAL_bb731c38_4_k_cu_999012464cuda3std3__45__cpo5beginE,@object
	.size		_ZN34_INTERNAL_bb731c38_4_k_cu_999012464cuda3std3__45__cpo5beginE,(_ZN34_INTERNAL_bb731c38_4_k_cu_999012464cuda3std6ranges3__45__cpo5beginE - _ZN34_INTERNAL_bb731c38_4_k_cu_999012464cuda3std3__45__cpo5beginE)
_ZN34_INTERNAL_bb731c38_4_k_cu_999012464cuda3std3__45__cpo5beginE:
	.zero		1
	.type		_ZN34_INTERNAL_bb731c38_4_k_cu_999012464cuda3std6ranges3__45__cpo5beginE,@object
	.size		_ZN34_INTERNAL_bb731c38_4_k_cu_999012464cuda3std6ranges3__45__cpo5beginE,(_ZN34_INTERNAL_bb731c38_4_k_cu_999012466thrust24THRUST_300001_SM_1000_NS6deviceE - _ZN34_INTERNAL_bb731c38_4_k_cu_999012464cuda3std6ranges3__45__cpo5beginE)
_ZN34_INTERNAL_bb731c38_4_k_cu_999012464cuda3std6ranges3__45__cpo5beginE:
	.zero		1
	.type		_ZN34_INTERNAL_bb731c38_4_k_cu_999012466thrust24THRUST_300001_SM_1000_NS6deviceE,@object
	.size		_ZN34_INTERNAL_bb731c38_4_k_cu_999012466thrust24THRUST_300001_SM_1000_NS6deviceE,(_ZN34_INTERNAL_bb731c38_4_k_cu_999012464cuda3std3__47nulloptE - _ZN34_INTERNAL_bb731c38_4_k_cu_999012466thrust24THRUST_300001_SM_1000_NS6deviceE)
_ZN34_INTERNAL_bb731c38_4_k_cu_999012466thrust24THRUST_300001_SM_1000_NS6deviceE:
	.zero		1
	.type		_ZN34_INTERNAL_bb731c38_4_k_cu_999012464cuda3std3__47nulloptE,@object
	.size		_ZN34_INTERNAL_bb731c38_4_k_cu_999012464cuda3std3__47nulloptE,(_ZN34_INTERNAL_bb731c38_4_k_cu_999012464cuda3std6ranges3__45__cpo8distanceE - _ZN34_INTERNAL_bb731c38_4_k_cu_999012464cuda3std3__47nulloptE)
_ZN34_INTERNAL_bb731c38_4_k_cu_999012464cuda3std3__47nulloptE:
	.zero		1
	.type		_ZN34_INTERNAL_bb731c38_4_k_cu_999012464cuda3std6ranges3__45__cpo8distanceE,@object
	.size		_ZN34_INTERNAL_bb731c38_4_k_cu_999012464cuda3std6ranges3__45__cpo8distanceE,(_ZN34_INTERNAL_bb731c38_4_k_cu_999012466thrust24THRUST_300001_SM_1000_NS12placeholders2_4E - _ZN34_INTERNAL_bb731c38_4_k_cu_999012464cuda3std6ranges3__45__cpo8distanceE)
_ZN34_INTERNAL_bb731c38_4_k_cu_999012464cuda3std6ranges3__45__cpo8distanceE:
	.zero		1
	.type		_ZN34_INTERNAL_bb731c38_4_k_cu_999012466thrust24THRUST_300001_SM_1000_NS12placeholders2_4E,@object
	.size		_ZN34_INTERNAL_bb731c38_4_k_cu_999012466thrust24THRUST_300001_SM_1000_NS12placeholders2_4E,(_ZN34_INTERNAL_bb731c38_4_k_cu_999012464cuda3std3__45__cpo6rbeginE - _ZN34_INTERNAL_bb731c38_4_k_cu_999012466thrust24THRUST_300001_SM_1000_NS12placeholders2_4E)
_ZN34_INTERNAL_bb731c38_4_k_cu_999012466thrust24THRUST_300001_SM_1000_NS12placeholders2_4E:
	.zero		1
	.type		_ZN34_INTERNAL_bb731c38_4_k_cu_999012464cuda3std3__45__cpo6rbeginE,@object
	.size		_ZN34_INTERNAL_bb731c38_4_k_cu_999012464cuda3std3__45__cpo6rbeginE,(_ZN34_INTERNAL_bb731c38_4_k_cu_999012464cuda3std6ranges3__45__cpo7advanceE - _ZN34_INTERNAL_bb731c38_4_k_cu_999012464cuda3std3__45__cpo6rbeginE)
_ZN34_INTERNAL_bb731c38_4_k_cu_999012464cuda3std3__45__cpo6rbeginE:
	.zero		1
	.type		_ZN34_INTERNAL_bb731c38_4_k_cu_999012464cuda3std6ranges3__45__cpo7advanceE,@object
	.size		_ZN34_INTERNAL_bb731c38_4_k_cu_999012464cuda3std6ranges3__45__cpo7advanceE,(_ZN34_INTERNAL_bb731c38_4_k_cu_999012466thrust24THRUST_300001_SM_1000_NS12placeholders3_10E - _ZN34_INTERNAL_bb731c38_4_k_cu_999012464cuda3std6ranges3__45__cpo7advanceE)
_ZN34_INTERNAL_bb731c38_4_k_cu_999012464cuda3std6ranges3__45__cpo7advanceE:
	.zero		1
	.type		_ZN34_INTERNAL_bb731c38_4_k_cu_999012466thrust24THRUST_300001_SM_1000_NS12placeholders3_10E,@object
	.size		_ZN34_INTERNAL_bb731c38_4_k_cu_999012466thrust24THRUST_300001_SM_1000_NS12placeholders3_10E,(_ZN34_INTERNAL_bb731c38_4_k_cu_999012464cuda3std3__48in_placeE - _ZN34_INTERNAL_bb731c38_4_k_cu_999012466thrust24THRUST_300001_SM_1000_NS12placeholders3_10E)
_ZN34_INTERNAL_bb731c38_4_k_cu_999012466thrust24THRUST_300001_SM_1000_NS12placeholders3_10E:
	.zero		1
	.type		_ZN34_INTERNAL_bb731c38_4_k_cu_999012464cuda3std3__48in_placeE,@object
	.size		_ZN34_INTERNAL_bb731c38_4_k_cu_999012464cuda3std3__48in_placeE,(_ZN34_INTERNAL_bb731c38_4_k_cu_999012464cuda3std6ranges3__45__cpo4sizeE - _ZN34_INTERNAL_bb731c38_4_k_cu_999012464cuda3std3__48in_placeE)
_ZN34_INTERNAL_bb731c38_4_k_cu_999012464cuda3std3__48in_placeE:
	.zero		1
	.type		_ZN34_INTERNAL_bb731c38_4_k_cu_999012464cuda3std6ranges3__45__cpo4sizeE,@object
	.size		_ZN34_INTERNAL_bb731c38_4_k_cu_999012464cuda3std6ranges3__45__cpo4sizeE,(_ZN34_INTERNAL_bb731c38_4_k_cu_999012466thrust24THRUST_300001_SM_1000_NS12placeholders2_2E - _ZN34_INTERNAL_bb731c38_4_k_cu_999012464cuda3std6ranges3__45__cpo4sizeE)
_ZN34_INTERNAL_bb731c38_4_k_cu_999012464cuda3std6ranges3__45__cpo4sizeE:
	.zero		1
	.type		_ZN34_INTERNAL_bb731c38_4_k_cu_999012466thrust24THRUST_300001_SM_1000_NS12placeholders2_2E,@object
	.size		_ZN34_INTERNAL_bb731c38_4_k_cu_999012466thrust24THRUST_300001_SM_1000_NS12placeholders2_2E,(_ZN34_INTERNAL_bb731c38_4_k_cu_999012464cuda3std3__45__cpo6cbeginE - _ZN34_INTERNAL_bb731c38_4_k_cu_999012466thrust24THRUST_300001_SM_1000_NS12placeholders2_2E)
_ZN34_INTERNAL_bb731c38_4_k_cu_999012466thrust24THRUST_300001_SM_1000_NS12placeholders2_2E:
	.zero		1
	.type		_ZN34_INTERNAL_bb731c38_4_k_cu_999012464cuda3std3__45__cpo6cbeginE,@object
	.size		_ZN34_INTERNAL_bb731c38_4_k_cu_999012464cuda3std3__45__cpo6cbeginE,(_ZN34_INTERNAL_bb731c38_4_k_cu_999012464cuda3std6ranges3__45__cpo6cbeginE - _ZN34_INTERNAL_bb731c38_4_k_cu_999012464cuda3std3__45__cpo6cbeginE)
_ZN34_INTERNAL_bb731c38_4_k_cu_999012464cuda3std3__45__cpo6cbeginE:
	.zero		1
	.type		_ZN34_INTERNAL_bb731c38_4_k_cu_999012464cuda3std6ranges3__45__cpo6cbeginE,@object
	.size		_ZN34_INTERNAL_bb731c38_4_k_cu_999012464cuda3std6ranges3__45__cpo6cbeginE,(_ZN34_INTERNAL_bb731c38_4_k_cu_999012466thrust24THRUST_300001_SM_1000_NS12placeholders2_6E - _ZN34_INTERNAL_bb731c38_4_k_cu_999012464cuda3std6ranges3__45__cpo6cbeginE)
_ZN34_INTERNAL_bb731c38_4_k_cu_999012464cuda3std6ranges3__45__cpo6cbeginE:
	.zero		1
	.type		_ZN34_INTERNAL_bb731c38_4_k_cu_999012466thrust24THRUST_300001_SM_1000_NS12placeholders2_6E,@object
	.size		_ZN34_INTERNAL_bb731c38_4_k_cu_999012466thrust24THRUST_300001_SM_1000_NS12placeholders2_6E,(_ZN34_INTERNAL_bb731c38_4_k_cu_999012464cuda3std3__45__cpo7crbeginE - _ZN34_INTERNAL_bb731c38_4_k_cu_999012466thrust24THRUST_300001_SM_1000_NS12placeholders2_6E)
_ZN34_INTERNAL_bb731c38_4_k_cu_999012466thrust24THRUST_300001_SM_1000_NS12placeholders2_6E:
	.zero		1
	.type		_ZN34_INTERNAL_bb731c38_4_k_cu_999012464cuda3std3__45__cpo7crbeginE,@object
	.size		_ZN34_INTERNAL_bb731c38_4_k_cu_999012464cuda3std3__45__cpo7crbeginE,(_ZN34_INTERNAL_bb731c38_4_k_cu_999012464cuda3std6ranges3__45__cpo4nextE - _ZN34_INTERNAL_bb731c38_4_k_cu_999012464cuda3std3__45__cpo7crbeginE)
_ZN34_INTERNAL_bb731c38_4_k_cu_999012464cuda3std3__45__cpo7crbeginE:
	.zero		1
	.type		_ZN34_INTERNAL_bb731c38_4_k_cu_999012464cuda3std6ranges3__45__cpo4nextE,@object
	.size		_ZN34_INTERNAL_bb731c38_4_k_cu_999012464cuda3std6ranges3__45__cpo4nextE,(_ZN34_INTERNAL_bb731c38_4_k_cu_999012464cuda3std6ranges3__45__cpo4swapE - _ZN34_INTERNAL_bb731c38_4_k_cu_999012464cuda3std6ranges3__45__cpo4nextE)
_ZN34_INTERNAL_bb731c38_4_k_cu_999012464cuda3std6ranges3__45__cpo4nextE:
	.zero		1
	.type		_ZN34_INTERNAL_bb731c38_4_k_cu_999012464cuda3std6ranges3__45__cpo4swapE,@object
	.size		_ZN34_INTERNAL_bb731c38_4_k_cu_999012464cuda3std6ranges3__45__cpo4swapE,(_ZN34_INTERNAL_bb731c38_4_k_cu_999012466thrust24THRUST_300001_SM_1000_NS8cuda_cub10par_nosyncE - _ZN34_INTERNAL_bb731c38_4_k_cu_999012464cuda3std6ranges3__45__cpo4swapE)
_ZN34_INTERNAL_bb731c38_4_k_cu_999012464cuda3std6ranges3__45__cpo4swapE:
	.zero		1
	.type		_ZN34_INTERNAL_bb731c38_4_k_cu_999012466thrust24THRUST_300001_SM_1000_NS8cuda_cub10par_nosyncE,@object
	.size		_ZN34_INTERNAL_bb731c38_4_k_cu_999012466thrust24THRUST_300001_SM_1000_NS8cuda_cub10par_nosyncE,(_ZN34_INTERNAL_bb731c38_4_k_cu_999012466thrust24THRUST_300001_SM_1000_NS3seqE - _ZN34_INTERNAL_bb731c38_4_k_cu_999012466thrust24THRUST_300001_SM_1000_NS8cuda_cub10par_nosyncE)
_ZN34_INTERNAL_bb731c38_4_k_cu_999012466thrust24THRUST_300001_SM_1000_NS8cuda_cub10par_nosyncE:
	.zero		1
	.type		_ZN34_INTERNAL_bb731c38_4_k_cu_999012466thrust24THRUST_300001_SM_1000_NS3seqE,@object
	.size		_ZN34_INTERNAL_bb731c38_4_k_cu_999012466thrust24THRUST_300001_SM_1000_NS3seqE,(_ZN34_INTERNAL_bb731c38_4_k_cu_999012464cuda3std3__420unreachable_sentinelE - _ZN34_INTERNAL_bb731c38_4_k_cu_999012466thrust24THRUST_300001_SM_1000_NS3seqE)
_ZN34_INTERNAL_bb731c38_4_k_cu_999012466thrust24THRUST_300001_SM_1000_NS3seqE:
	.zero		1
	.type		_ZN34_INTERNAL_bb731c38_4_k_cu_999012464cuda3std3__420unreachable_sentinelE,@object
	.size		_ZN34_INTERNAL_bb731c38_4_k_cu_999012464cuda3std3__420unreachable_sentinelE,(_ZN34_INTERNAL_bb731c38_4_k_cu_999012464cuda3std6ranges3__45__cpo5ssizeE - _ZN34_INTERNAL_bb731c38_4_k_cu_999012464cuda3std3__420unreachable_sentinelE)
_ZN34_INTERNAL_bb731c38_4_k_cu_999012464cuda3std3__420unreachable_sentinelE:
	.zero		1
	.type		_ZN34_INTERNAL_bb731c38_4_k_cu_999012464cuda3std6ranges3__45__cpo5ssizeE,@object
	.size		_ZN34_INTERNAL_bb731c38_4_k_cu_999012464cuda3std6ranges3__45__cpo5ssizeE,(_ZN34_INTERNAL_bb731c38_4_k_cu_999012466thrust24THRUST_300001_SM_1000_NS12placeholders2_3E - _ZN34_INTERNAL_bb731c38_4_k_cu_999012464cuda3std6ranges3__45__cpo5ssizeE)
_ZN34_INTERNAL_bb731c38_4_k_cu_999012464cuda3std6ranges3__45__cpo5ssizeE:
	.zero		1
	.type		_ZN34_INTERNAL_bb731c38_4_k_cu_999012466thrust24THRUST_300001_SM_1000_NS12placeholders2_3E,@object
	.size		_ZN34_INTERNAL_bb731c38_4_k_cu_999012466thrust24THRUST_300001_SM_1000_NS12placeholders2_3E,(_ZN34_INTERNAL_bb731c38_4_k_cu_999012464cuda3std3__45__cpo4cendE - _ZN34_INTERNAL_bb731c38_4_k_cu_999012466thrust24THRUST_300001_SM_1000_NS12placeholders2_3E)
_ZN34_INTERNAL_bb731c38_4_k_cu_999012466thrust24THRUST_300001_SM_1000_NS12placeholders2_3E:
	.zero		1
	.type		_ZN34_INTERNAL_bb731c38_4_k_cu_999012464cuda3std3__45__cpo4cendE,@object
	.size		_ZN34_INTERNAL_bb731c38_4_k_cu_999012464cuda3std3__45__cpo4cendE,(_ZN34_INTERNAL_bb731c38_4_k_cu_999012464cuda3std6ranges3__45__cpo4cendE - _ZN34_INTERNAL_bb731c38_4_k_cu_999012464cuda3std3__45__cpo4cendE)
_ZN34_INTERNAL_bb731c38_4_k_cu_999012464cuda3std3__45__cpo4cendE:
	.zero		1
	.type		_ZN34_INTERNAL_bb731c38_4_k_cu_999012464cuda3std6ranges3__45__cpo4cendE,@object
	.size		_ZN34_INTERNAL_bb731c38_4_k_cu_999012464cuda3std6ranges3__45__cpo4cendE,(_ZN34_INTERNAL_bb731c38_4_k_cu_999012466thrust24THRUST_300001_SM_1000_NS12placeholders2_7E - _ZN34_INTERNAL_bb731c38_4_k_cu_999012464cuda3std6ranges3__45__cpo4cendE)
_ZN34_INTERNAL_bb731c38_4_k_cu_999012464cuda3std6ranges3__45__cpo4cendE:
	.zero		1
	.type		_ZN34_INTERNAL_bb731c38_4_k_cu_999012466thrust24THRUST_300001_SM_1000_NS12placeholders2_7E,@object
	.size		_ZN34_INTERNAL_bb731c38_4_k_cu_999012466thrust24THRUST_300001_SM_1000_NS12placeholders2_7E,(_ZN34_INTERNAL_bb731c38_4_k_cu_999012464cuda3std3__45__cpo5crendE - _ZN34_INTERNAL_bb731c38_4_k_cu_999012466thrust24THRUST_300001_SM_1000_NS12placeholders2_7E)
_ZN34_INTERNAL_bb731c38_4_k_cu_999012466thrust24THRUST_300001_SM_1000_NS12placeholders2_7E:
	.zero		1
	.type		_ZN34_INTERNAL_bb731c38_4_k_cu_999012464cuda3std3__45__cpo5crendE,@object
	.size		_ZN34_INTERNAL_bb731c38_4_k_cu_999012464cuda3std3__45__cpo5crendE,(_ZN34_INTERNAL_bb731c38_4_k_cu_999012464cuda3std6ranges3__45__cpo4prevE - _ZN34_INTERNAL_bb731c38_4_k_cu_999012464cuda3std3__45__cpo5crendE)
_ZN34_INTERNAL_bb731c38_4_k_cu_999012464cuda3std3__45__cpo5crendE:
	.zero		1
	.type		_ZN34_INTERNAL_bb731c38_4_k_cu_999012464cuda3std6ranges3__45__cpo4prevE,@object
	.size		_ZN34_INTERNAL_bb731c38_4_k_cu_999012464cuda3std6ranges3__45__cpo4prevE,(_ZN34_INTERNAL_bb731c38_4_k_cu_999012464cuda3std6ranges3__45__cpo9iter_moveE - _ZN34_INTERNAL_bb731c38_4_k_cu_999012464cuda3std6ranges3__45__cpo4prevE)
_ZN34_INTERNAL_bb731c38_4_k_cu_999012464cuda3std6ranges3__45__cpo4prevE:
	.zero		1
	.type		_ZN34_INTERNAL_bb731c38_4_k_cu_999012464cuda3std6ranges3__45__cpo9iter_moveE,@object
	.size		_ZN34_INTERNAL_bb731c38_4_k_cu_999012464cuda3std6ranges3__45__cpo9iter_moveE,(_ZN34_INTERNAL_bb731c38_4_k_cu_999012466thrust24THRUST_300001_SM_1000_NS6system6detail10sequential3seqE - _ZN34_INTERNAL_bb731c38_4_k_cu_999012464cuda3std6ranges3__45__cpo9iter_moveE)
_ZN34_INTERNAL_bb731c38_4_k_cu_999012464cuda3std6ranges3__45__cpo9iter_moveE:
	.zero		1
	.type		_ZN34_INTERNAL_bb731c38_4_k_cu_999012466thrust24THRUST_300001_SM_1000_NS6system6detail10sequential3seqE,@object
	.size		_ZN34_INTERNAL_bb731c38_4_k_cu_999012466thrust24THRUST_300001_SM_1000_NS6system6detail10sequential3seqE,(_ZN34_INTERNAL_bb731c38_4_k_cu_999012466thrust24THRUST_300001_SM_1000_NS12placeholders2_9E - _ZN34_INTERNAL_bb731c38_4_k_cu_999012466thrust24THRUST_300001_SM_1000_NS6system6detail10sequential3seqE)
_ZN34_INTERNAL_bb731c38_4_k_cu_999012466thrust24THRUST_300001_SM_1000_NS6system6detail10sequential3seqE:
	.zero		1
	.type		_ZN34_INTERNAL_bb731c38_4_k_cu_999012466thrust24THRUST_300001_SM_1000_NS12placeholders2_9E,@object
	.size		_ZN34_INTERNAL_bb731c38_4_k_cu_999012466thrust24THRUST_300001_SM_1000_NS12placeholders2_9E,(_ZN34_INTERNAL_bb731c38_4_k_cu_999012464cuda3std3__419piecewise_constructE - _ZN34_INTERNAL_bb731c38_4_k_cu_999012466thrust24THRUST_300001_SM_1000_NS12placeholders2_9E)
_ZN34_INTERNAL_bb731c38_4_k_cu_999012466thrust24THRUST_300001_SM_1000_NS12placeholders2_9E:
	.zero		1
	.type		_ZN34_INTERNAL_bb731c38_4_k_cu_999012464cuda3std3__419piecewise_constructE,@object
	.size		_ZN34_INTERNAL_bb731c38_4_k_cu_999012464cuda3std3__419piecewise_constructE,(_ZN34_INTERNAL_bb731c38_4_k_cu_999012464cuda3std6ranges3__45__cpo5cdataE - _ZN34_INTERNAL_bb731c38_4_k_cu_999012464cuda3std3__419piecewise_constructE)
_ZN34_INTERNAL_bb731c38_4_k_cu_999012464cuda3std3__419piecewise_constructE:
	.zero		1
	.type		_ZN34_INTERNAL_bb731c38_4_k_cu_999012464cuda3std6ranges3__45__cpo5cdataE,@object
	.size		_ZN34_INTERNAL_bb731c38_4_k_cu_999012464cuda3std6ranges3__45__cpo5cdataE,(_ZN34_INTERNAL_bb731c38_4_k_cu_999012466thrust24THRUST_300001_SM_1000_NS12placeholders2_1E - _ZN34_INTERNAL_bb731c38_4_k_cu_999012464cuda3std6ranges3__45__cpo5cdataE)
_ZN34_INTERNAL_bb731c38_4_k_cu_999012464cuda3std6ranges3__45__cpo5cdataE:
	.zero		1
	.type		_ZN34_INTERNAL_bb731c38_4_k_cu_999012466thrust24THRUST_300001_SM_1000_NS12placeholders2_1E,@object
	.size		_ZN34_INTERNAL_bb731c38_4_k_cu_999012466thrust24THRUST_300001_SM_1000_NS12placeholders2_1E,(_ZN34_INTERNAL_bb731c38_4_k_cu_999012464cuda3std3__45__cpo3endE - _ZN34_INTERNAL_bb731c38_4_k_cu_999012466thrust24THRUST_300001_SM_1000_NS12placeholders2_1E)
_ZN34_INTERNAL_bb731c38_4_k_cu_999012466thrust24THRUST_300001_SM_1000_NS12placeholders2_1E:
	.zero		1
	.type		_ZN34_INTERNAL_bb731c38_4_k_cu_999012464cuda3std3__45__cpo3endE,@object
	.size		_ZN34_INTERNAL_bb731c38_4_k_cu_999012464cuda3std3__45__cpo3endE,(_ZN34_INTERNAL_bb731c38_4_k_cu_999012464cuda3std6ranges3__45__cpo3endE - _ZN34_INTERNAL_bb731c38_4_k_cu_999012464cuda3std3__45__cpo3endE)
_ZN34_INTERNAL_bb731c38_4_k_cu_999012464cuda3std3__45__cpo3endE:
	.zero		1
	.type		_ZN34_INTERNAL_bb731c38_4_k_cu_999012464cuda3std6ranges3__45__cpo3endE,@object
	.size		_ZN34_INTERNAL_bb731c38_4_k_cu_999012464cuda3std6ranges3__45__cpo3endE,(_ZN34_INTERNAL_bb731c38_4_k_cu_999012466thrust24THRUST_300001_SM_1000_NS12placeholders2_5E - _ZN34_INTERNAL_bb731c38_4_k_cu_999012464cuda3std6ranges3__45__cpo3endE)
_ZN34_INTERNAL_bb731c38_4_k_cu_999012464cuda3std6ranges3__45__cpo3endE:
	.zero		1
	.type		_ZN34_INTERNAL_bb731c38_4_k_cu_999012466thrust24THRUST_300001_SM_1000_NS12placeholders2_5E,@object
	.size		_ZN34_INTERNAL_bb731c38_4_k_cu_999012466thrust24THRUST_300001_SM_1000_NS12placeholders2_5E,(_ZN34_INTERNAL_bb731c38_4_k_cu_999012464cuda3std3__45__cpo4rendE - _ZN34_INTERNAL_bb731c38_4_k_cu_999012466thrust24THRUST_300001_SM_1000_NS12placeholders2_5E)
_ZN34_INTERNAL_bb731c38_4_k_cu_999012466thrust24THRUST_300001_SM_1000_NS12placeholders2_5E:
	.zero		1
	.type		_ZN34_INTERNAL_bb731c38_4_k_cu_999012464cuda3std3__45__cpo4rendE,@object
	.size		_ZN34_INTERNAL_bb731c38_4_k_cu_999012464cuda3std3__45__cpo4rendE,(_ZN34_INTERNAL_bb731c38_4_k_cu_999012464cuda3std6ranges3__45__cpo9iter_swapE - _ZN34_INTERNAL_bb731c38_4_k_cu_999012464cuda3std3__45__cpo4rendE)
_ZN34_INTERNAL_bb731c38_4_k_cu_999012464cuda3std3__45__cpo4rendE:
	.zero		1
	.type		_ZN34_INTERNAL_bb731c38_4_k_cu_999012464cuda3std6ranges3__45__cpo9iter_swapE,@object
	.size		_ZN34_INTERNAL_bb731c38_4_k_cu_999012464cuda3std6ranges3__45__cpo9iter_swapE,(_ZN34_INTERNAL_bb731c38_4_k_cu_999012464cuda3std3__48unexpectE - _ZN34_INTERNAL_bb731c38_4_k_cu_999012464cuda3std6ranges3__45__cpo9iter_swapE)
_ZN34_INTERNAL_bb731c38_4_k_cu_999012464cuda3std6ranges3__45__cpo9iter_swapE:
	.zero		1
	.type		_ZN34_INTERNAL_bb731c38_4_k_cu_999012464cuda3std3__48unexpectE,@object
	.size		_ZN34_INTERNAL_bb731c38_4_k_cu_999012464cuda3std3__48unexpectE,(_ZN34_INTERNAL_bb731c38_4_k_cu_999012466thrust24THRUST_300001_SM_1000_NS8cuda_cub3parE - _ZN34_INTERNAL_bb731c38_4_k_cu_999012464cuda3std3__48unexpectE)
_ZN34_INTERNAL_bb731c38_4_k_cu_999012464cuda3std3__48unexpectE:
	.zero		1
	.type		_ZN34_INTERNAL_bb731c38_4_k_cu_999012466thrust24THRUST_300001_SM_1000_NS8cuda_cub3parE,@object
	.size		_ZN34_INTERNAL_bb731c38_4_k_cu_999012466thrust24THRUST_300001_SM_1000_NS8cuda_cub3parE,(.L_29 - _ZN34_INTERNAL_bb731c38_4_k_cu_999012466thrust24THRUST_300001_SM_1000_NS8cuda_cub3parE)
_ZN34_INTERNAL_bb731c38_4_k_cu_999012466thrust24THRUST_300001_SM_1000_NS8cuda_cub3parE:
	.zero		1
.L_29:


//--------------------- .nv.shared._Z27reduceMinIdxOptimizedSharedPdiS_Pi --------------------------
	.section	.nv.shared._Z27reduceMinIdxOptimizedSharedPdiS_Pi,"aw",@nobits
	.sectionflags	@""
	.align	8
.nv.shared._Z27reduceMinIdxOptimizedSharedPdiS_Pi:
	.zero		1036


//--------------------- .nv.shared._Z27reduceMaxIdxOptimizedSharedPdiS_Pi --------------------------
	.section	.nv.shared._Z27reduceMaxIdxOptimizedSharedPdiS_Pi,"aw",@nobits
	.sectionflags	@""
	.align	8
.nv.shared._Z27reduceMaxIdxOptimizedSharedPdiS_Pi:
	.zero		1036


//--------------------- .nv.constant0._ZN3cub18CUB_300001_SM_10006detail11EmptyKernelIvEEvv --------------------------
	.section	.nv.constant0._ZN3cub18CUB_300001_SM_10006detail11EmptyKernelIvEEvv,"a",@progbits
	.sectionflags	@""
	.align	4
.nv.constant0._ZN3cub18CUB_300001_SM_10006detail11EmptyKernelIvEEvv:
	.zero		896


//--------------------- .nv.constant0._Z9spec_normPdS_S_S_ --------------------------
	.section	.nv.constant0._Z9spec_normPdS_S_S_,"a",@progbits
	.sectionflags	@""
	.align	4
.nv.constant0._Z9spec_normPdS_S_S_:
	.zero		928


//--------------------- .nv.constant0._Z27reduceMinIdxOptimizedSharedPdiS_Pi --------------------------
	.section	.nv.constant0._Z27reduceMinIdxOptimizedSharedPdiS_Pi,"a",@progbits
	.sectionflags	@""
	.align	4
.nv.constant0._Z27reduceMinIdxOptimizedSharedPdiS_Pi:
	.zero		928


//--------------------- .nv.constant0._Z27reduceMaxIdxOptimizedSharedPdiS_Pi --------------------------
	.section	.nv.constant0._Z27reduceMaxIdxOptimizedSharedPdiS_Pi,"a",@progbits
	.sectionflags	@""
	.align	4
.nv.constant0._Z27reduceMaxIdxOptimizedSharedPdiS_Pi:
	.zero		928


//--------------------- .nv.constant0._Z8fast_sumPdS_ --------------------------
	.section	.nv.constant0._Z8fast_sumPdS_,"a",@progbits
	.sectionflags	@""
	.align	4
.nv.constant0._Z8fast_sumPdS_:
	.zero		912


//--------------------- .nv.constant0._Z15fast_interp_newPdS_S_S_S_dddi --------------------------
	.section	.nv.constant0._Z15fast_interp_newPdS_S_S_S_dddi,"a",@progbits
	.sectionflags	@""
	.align	4
.nv.constant0._Z15fast_interp_newPdS_S_S_S_dddi:
	.zero		964


//--------------------- .nv.constant0._Z10fast_shiftPdS_d --------------------------
	.section	.nv.constant0._Z10fast_shiftPdS_d,"a",@progbits
	.sectionflags	@""
	.align	4
.nv.constant0._Z10fast_shiftPdS_d:
	.zero		920


//--------------------- .nv.constant0._Z12spec_grad_2dPdS_i --------------------------
	.section	.nv.constant0._Z12spec_grad_2dPdS_i,"a",@progbits
	.sectionflags	@""
	.align	4
.nv.constant0._Z12spec_grad_2dPdS_i:
	.zero		916


//--------------------- .nv.constant0._Z9conv_instPdS_S_S_iid --------------------------
	.section	.nv.constant0._Z9conv_instPdS_S_S_iid,"a",@progbits
	.sectionflags	@""
	.align	4
.nv.constant0._Z9conv_instPdS_S_S_iid:
	.zero		944


//--------------------- .nv.constant0._Z9wav_sigmaPdS_d --------------------------
	.section	.nv.constant0._Z9wav_sigmaPdS_d,"a",@progbits
	.sectionflags	@""
	.align	4
.nv.constant0._Z9wav_sigmaPdS_d:
	.zero		920


//--------------------- SYMBOLS --------------------------

	.type		.nv.reservedSmem.offset0,@object
	.size		.nv.reservedSmem.offset0,0x4
	.type		.nv.reservedSmem.cap,@object
	.size		.nv.reservedSmem.cap,0x4
